def attn_fwd(
    Q,
    K,
    V,
    Out,
    Lse,
    sm_scale,
    stride_qz,
    stride_qh,
    stride_qm,
    stride_qk,
    stride_kz,
    stride_kh,
    stride_kn,
    stride_kk,
    stride_vz,
    stride_vh,
    stride_vn,
    stride_vk,
    stride_oz,
    stride_oh,
    stride_om,
    stride_ok,
    seqlen_q,
    seqlen_k,
    BLOCK_M: tl.constexpr,
    BLOCK_N: tl.constexpr,
    HEAD_DIM: tl.constexpr,
    CAUSAL: tl.constexpr,
):
    start_m = tl.program_id(0)
    off_hz = tl.program_id(1)
    q_off = off_hz * stride_qh
    k_off = off_hz * stride_kh
    v_off = off_hz * stride_vh
    offs_m = start_m * BLOCK_M + tl.arange(0, BLOCK_M)
    offs_d = tl.arange(0, HEAD_DIM)
    offs_n = tl.arange(0, BLOCK_N)
    q_ptrs = Q + q_off + offs_m[:, None] * stride_qm + offs_d[None, :] * stride_qk
    k_ptrs = K + k_off + offs_d[:, None] * stride_kk + offs_n[None, :] * stride_kn
    v_ptrs = V + v_off + offs_n[:, None] * stride_vn + offs_d[None, :] * stride_vk
    m_i = tl.full([BLOCK_M], float("-inf"), dtype=tl.float32)
    l_i = tl.zeros([BLOCK_M], dtype=tl.float32) + 1.0
    acc = tl.zeros([BLOCK_M, HEAD_DIM], dtype=tl.float32)
    q = tl.load(q_ptrs)
    acc, l_i, m_i = _attn_fwd_inner(
        acc,
        l_i,
        m_i,
        q,
        k_ptrs,
        v_ptrs,
        sm_scale,
        stride_kn,
        stride_vn,
        start_m,
        seqlen_k,
        BLOCK_M,
        BLOCK_N,
        HEAD_DIM,
        CAUSAL,
    )
    acc = acc / l_i[:, None]
    lse = m_i + tl.math.log2(l_i) / 1.4426950408889634
    o_ptrs = (
        Out
        + off_hz * stride_oh
        + offs_m[:, None] * stride_om
        + offs_d[None, :] * stride_ok
    )
    tl.store(o_ptrs, acc.to(Out.dtype.element_ty))
    tl.store(Lse + off_hz * seqlen_q + offs_m, lse)

# config = {"BLOCK_M": 128, "BLOCK_N": 64, "HEAD_DIM": 64, "arch": "sm_80", "causal": true, "dtype": "fp16", "num_stages": 2, "num_warps": 4}
# arch = sm_80


// ===== COMPILED SASS (sm_80) =====

	.target	sm_80

	.elftype	@"ET_EXEC"


//--------------------- .note.nv.tkinfo           --------------------------
	.section	.note.nv.tkinfo,"",@"SHT_NOTE"
	.sectionflags	@"SHF_NOTE_NV_TKINFO"
	.tkinfo
        /*0018*/ 	.word	0x00000002
        /*0030*/ 	.string	""
        /*0030*/ 	.string	"ptxas"
        /*0030*/ 	.string	"Cuda compilation tools, release 13.0, V13.0.88"
        /*0030*/ 	.string	"Build cuda_13.0.r13.0/compiler.36424714_0"
        /*0030*/ 	.string	"-v  -suppress-debug-info  -lineinfo  -arch sm_80 "



//--------------------- .note.nv.cuinfo           --------------------------
	.section	.note.nv.cuinfo,"",@"SHT_NOTE"
	.sectionflags	@"SHF_NOTE_NV_CUINFO"
        /*0018*/ 	.short	0x0002
        /*001a*/ 	.short	0x0050
        /*001c*/ 	.short	0x0082
	.zero		2


//--------------------- .nv.info                  --------------------------
	.section	.nv.info,"",@"SHT_CUDA_INFO"
	.align	4


	//----- nvinfo : EIATTR_REGCOUNT
	.align		4
        /*0000*/ 	.byte	0x04, 0x2f
        /*0002*/ 	.short	(.L_2 - .L_1)
	.align		4
.L_1:
        /*0004*/ 	.word	index@(attn_fwd)
        /*0008*/ 	.word	0x000000ff


	//----- nvinfo : EIATTR_FRAME_SIZE
	.align		4
.L_2:
        /*000c*/ 	.byte	0x04, 0x11
        /*000e*/ 	.short	(.L_4 - .L_3)
	.align		4
.L_3:
        /*0010*/ 	.word	index@(attn_fwd)
        /*0014*/ 	.word	0x00000128


	//----- nvinfo : EIATTR_MIN_STACK_SIZE
	.align		4
.L_4:
        /*0018*/ 	.byte	0x04, 0x12
        /*001a*/ 	.short	(.L_6 - .L_5)
	.align		4
.L_5:
        /*001c*/ 	.word	index@(attn_fwd)
        /*0020*/ 	.word	0x00000128
.L_6:


//--------------------- .nv.info.attn_fwd         --------------------------
	.section	.nv.info.attn_fwd,"",@"SHT_CUDA_INFO"
	.sectionflags	@""
	.align	4


	//----- nvinfo : EIATTR_CUDA_API_VERSION
	.align		4
        /*0000*/ 	.byte	0x04, 0x37
        /*0002*/ 	.short	(.L_8 - .L_7)
.L_7:
        /*0004*/ 	.word	0x00000082


	//----- nvinfo : EIATTR_SW2861232_WAR
	.align		4
.L_8:
        /*0008*/ 	.byte	0x01, 0x35
	.zero		2


	//----- nvinfo : EIATTR_PARAM_CBANK
	.align		4
        /*000c*/ 	.byte	0x04, 0x0a
        /*000e*/ 	.short	(.L_10 - .L_9)
	.align		4
.L_9:
        /*0010*/ 	.word	index@(.nv.constant0.attn_fwd)
        /*0014*/ 	.short	0x0160
        /*0016*/ 	.short	0x0088


	//----- nvinfo : EIATTR_CBANK_PARAM_SIZE
	.align		4
.L_10:
        /*0018*/ 	.byte	0x03, 0x19
        /*001a*/ 	.short	0x0088


	//----- nvinfo : EIATTR_KPARAM_INFO
	.align		4
        /*001c*/ 	.byte	0x04, 0x17
        /*001e*/ 	.short	(.L_12 - .L_11)
.L_11:
        /*0020*/ 	.word	0x00000000
        /*0024*/ 	.short	0x0019
        /*0026*/ 	.short	0x0080
        /*0028*/ 	.byte	0x00, 0xf4, 0x21, 0x00


	//----- nvinfo : EIATTR_KPARAM_INFO
	.align		4
.L_12:
        /*002c*/ 	.byte	0x04, 0x17
        /*002e*/ 	.short	(.L_14 - .L_13)
.L_13:
        /*0030*/ 	.word	0x00000000
        /*0034*/ 	.short	0x0018
        /*0036*/ 	.short	0x0078
        /*0038*/ 	.byte	0x00, 0xf4, 0x21, 0x00


	//----- nvinfo : EIATTR_KPARAM_INFO
	.align		4
.L_14:
        /*003c*/ 	.byte	0x04, 0x17
        /*003e*/ 	.short	(.L_16 - .L_15)
.L_15:
        /*0040*/ 	.word	0x00000000
        /*0044*/ 	.short	0x0017
        /*0046*/ 	.short	0x0070
        /*0048*/ 	.byte	0x00, 0xf0, 0x11, 0x00


	//----- nvinfo : EIATTR_KPARAM_INFO
	.align		4
.L_16:
        /*004c*/ 	.byte	0x04, 0x17
        /*004e*/ 	.short	(.L_18 - .L_17)
.L_17:
        /*0050*/ 	.word	0x00000000
        /*0054*/ 	.short	0x0016
        /*0056*/ 	.short	0x006c
        /*0058*/ 	.byte	0x00, 0xf0, 0x11, 0x00


	//----- nvinfo : EIATTR_KPARAM_INFO
	.align		4
.L_18:
        /*005c*/ 	.byte	0x04, 0x17
        /*005e*/ 	.short	(.L_20 - .L_19)
.L_19:
        /*0060*/ 	.word	0x00000000
        /*0064*/ 	.short	0x0015
        /*0066*/ 	.short	0x0068
        /*0068*/ 	.byte	0x00, 0xf0, 0x11, 0x00


	//----- nvinfo : EIATTR_KPARAM_INFO
	.align		4
.L_20:
        /*006c*/ 	.byte	0x04, 0x17
        /*006e*/ 	.short	(.L_22 - .L_21)
.L_21:
        /*0070*/ 	.word	0x00000000
        /*0074*/ 	.short	0x0014
        /*0076*/ 	.short	0x0064
        /*0078*/ 	.byte	0x00, 0xf0, 0x11, 0x00


	//----- nvinfo : EIATTR_KPARAM_INFO
	.align		4
.L_22:
        /*007c*/ 	.byte	0x04, 0x17
        /*007e*/ 	.short	(.L_24 - .L_23)
.L_23:
        /*0080*/ 	.word	0x00000000
        /*0084*/ 	.short	0x0013
        /*0086*/ 	.short	0x0060
        /*0088*/ 	.byte	0x00, 0xf0, 0x11, 0x00


	//----- nvinfo : EIATTR_KPARAM_INFO
	.align		4
.L_24:
        /*008c*/ 	.byte	0x04, 0x17
        /*008e*/ 	.short	(.L_26 - .L_25)
.L_25:
        /*0090*/ 	.word	0x00000000
        /*0094*/ 	.short	0x0012
        /*0096*/ 	.short	0x005c
        /*0098*/ 	.byte	0x00, 0xf0, 0x11, 0x00


	//----- nvinfo : EIATTR_KPARAM_INFO
	.align		4
.L_26:
        /*009c*/ 	.byte	0x04, 0x17
        /*009e*/ 	.short	(.L_28 - .L_27)
.L_27:
        /*00a0*/ 	.word	0x00000000
        /*00a4*/ 	.short	0x0011
        /*00a6*/ 	.short	0x0058
        /*00a8*/ 	.byte	0x00, 0xf0, 0x11, 0x00


	//----- nvinfo : EIATTR_KPARAM_INFO
	.align		4
.L_28:
        /*00ac*/ 	.byte	0x04, 0x17
        /*00ae*/ 	.short	(.L_30 - .L_29)
.L_29:
        /*00b0*/ 	.word	0x00000000
        /*00b4*/ 	.short	0x0010
        /*00b6*/ 	.short	0x0054
        /*00b8*/ 	.byte	0x00, 0xf0, 0x11, 0x00


	//----- nvinfo : EIATTR_KPARAM_INFO
	.align		4
.L_30:
        /*00bc*/ 	.byte	0x04, 0x17
        /*00be*/ 	.short	(.L_32 - .L_31)
.L_31:
        /*00c0*/ 	.word	0x00000000
        /*00c4*/ 	.short	0x000f
        /*00c6*/ 	.short	0x0050
        /*00c8*/ 	.byte	0x00, 0xf0, 0x11, 0x00


	//----- nvinfo : EIATTR_KPARAM_INFO
	.align		4
.L_32:
        /*00cc*/ 	.byte	0x04, 0x17
        /*00ce*/ 	.short	(.L_34 - .L_33)
.L_33:
        /*00d0*/ 	.word	0x00000000
        /*00d4*/ 	.short	0x000e
        /*00d6*/ 	.short	0x004c
        /*00d8*/ 	.byte	0x00, 0xf0, 0x11, 0x00


	//----- nvinfo : EIATTR_KPARAM_INFO
	.align		4
.L_34:
        /*00dc*/ 	.byte	0x04, 0x17
        /*00de*/ 	.short	(.L_36 - .L_35)
.L_35:
        /*00e0*/ 	.word	0x00000000
        /*00e4*/ 	.short	0x000d
        /*00e6*/ 	.short	0x0048
        /*00e8*/ 	.byte	0x00, 0xf0, 0x11, 0x00


	//----- nvinfo : EIATTR_KPARAM_INFO
	.align		4
.L_36:
        /*00ec*/ 	.byte	0x04, 0x17
        /*00ee*/ 	.short	(.L_38 - .L_37)
.L_37:
        /*00f0*/ 	.word	0x00000000
        /*00f4*/ 	.short	0x000c
        /*00f6*/ 	.short	0x0044
        /*00f8*/ 	.byte	0x00, 0xf0, 0x11, 0x00


	//----- nvinfo : EIATTR_KPARAM_INFO
	.align		4
.L_38:
        /*00fc*/ 	.byte	0x04, 0x17
        /*00fe*/ 	.short	(.L_40 - .L_39)
.L_39:
        /*0100*/ 	.word	0x00000000
        /*0104*/ 	.short	0x000b
        /*0106*/ 	.short	0x0040
        /*0108*/ 	.byte	0x00, 0xf0, 0x11, 0x00


	//----- nvinfo : EIATTR_KPARAM_INFO
	.align		4
.L_40:
        /*010c*/ 	.byte	0x04, 0x17
        /*010e*/ 	.short	(.L_42 - .L_41)
.L_41:
        /*0110*/ 	.word	0x00000000
        /*0114*/ 	.short	0x000a
        /*0116*/ 	.short	0x003c
        /*0118*/ 	.byte	0x00, 0xf0, 0x11, 0x00


	//----- nvinfo : EIATTR_KPARAM_INFO
	.align		4
.L_42:
        /*011c*/ 	.byte	0x04, 0x17
        /*011e*/ 	.short	(.L_44 - .L_43)
.L_43:
        /*0120*/ 	.word	0x00000000
        /*0124*/ 	.short	0x0009
        /*0126*/ 	.short	0x0038
        /*0128*/ 	.byte	0x00, 0xf0, 0x11, 0x00


	//----- nvinfo : EIATTR_KPARAM_INFO
	.align		4
.L_44:
        /*012c*/ 	.byte	0x04, 0x17
        /*012e*/ 	.short	(.L_46 - .L_45)
.L_45:
        /*0130*/ 	.word	0x00000000
        /*0134*/ 	.short	0x0008
        /*0136*/ 	.short	0x0034
        /*0138*/ 	.byte	0x00, 0xf0, 0x11, 0x00


	//----- nvinfo : EIATTR_KPARAM_INFO
	.align		4
.L_46:
        /*013c*/ 	.byte	0x04, 0x17
        /*013e*/ 	.short	(.L_48 - .L_47)
.L_47:
        /*0140*/ 	.word	0x00000000
        /*0144*/ 	.short	0x0007
        /*0146*/ 	.short	0x0030
        /*0148*/ 	.byte	0x00, 0xf0, 0x11, 0x00


	//----- nvinfo : EIATTR_KPARAM_INFO
	.align		4
.L_48:
        /*014c*/ 	.byte	0x04, 0x17
        /*014e*/ 	.short	(.L_50 - .L_49)
.L_49:
        /*0150*/ 	.word	0x00000000
        /*0154*/ 	.short	0x0006
        /*0156*/ 	.short	0x002c
        /*0158*/ 	.byte	0x00, 0xf0, 0x11, 0x00


	//----- nvinfo : EIATTR_KPARAM_INFO
	.align		4
.L_50:
        /*015c*/ 	.byte	0x04, 0x17
        /*015e*/ 	.short	(.L_52 - .L_51)
.L_51:
        /*0160*/ 	.word	0x00000000
        /*0164*/ 	.short	0x0005
        /*0166*/ 	.short	0x0028
        /*0168*/ 	.byte	0x00, 0xf0, 0x11, 0x00


	//----- nvinfo : EIATTR_KPARAM_INFO
	.align		4
.L_52:
        /*016c*/ 	.byte	0x04, 0x17
        /*016e*/ 	.short	(.L_54 - .L_53)
.L_53:
        /*0170*/ 	.word	0x00000000
        /*0174*/ 	.short	0x0004
        /*0176*/ 	.short	0x0020
        /*0178*/ 	.byte	0x00, 0xf4, 0x21, 0x00


	//----- nvinfo : EIATTR_KPARAM_INFO
	.align		4
.L_54:
        /*017c*/ 	.byte	0x04, 0x17
        /*017e*/ 	.short	(.L_56 - .L_55)
.L_55:
        /*0180*/ 	.word	0x00000000
        /*0184*/ 	.short	0x0003
        /*0186*/ 	.short	0x0018
        /*0188*/ 	.byte	0x00, 0xf4, 0x21, 0x00


	//----- nvinfo : EIATTR_KPARAM_INFO
	.align		4
.L_56:
        /*018c*/ 	.byte	0x04, 0x17
        /*018e*/ 	.short	(.L_58 - .L_57)
.L_57:
        /*0190*/ 	.word	0x00000000
        /*0194*/ 	.short	0x0002
        /*0196*/ 	.short	0x0010
        /*0198*/ 	.byte	0x00, 0xf4, 0x21, 0x00


	//----- nvinfo : EIATTR_KPARAM_INFO
	.align		4
.L_58:
        /*019c*/ 	.byte	0x04, 0x17
        /*019e*/ 	.short	(.L_60 - .L_59)
.L_59:
        /*01a0*/ 	.word	0x00000000
        /*01a4*/ 	.short	0x0001
        /*01a6*/ 	.short	0x0008
        /*01a8*/ 	.byte	0x00, 0xf4, 0x21, 0x00


	//----- nvinfo : EIATTR_KPARAM_INFO
	.align		4
.L_60:
        /*01ac*/ 	.byte	0x04, 0x17
        /*01ae*/ 	.short	(.L_62 - .L_61)
.L_61:
        /*01b0*/ 	.word	0x00000000
        /*01b4*/ 	.short	0x0000
        /*01b6*/ 	.short	0x0000
        /*01b8*/ 	.byte	0x00, 0xf4, 0x21, 0x00


	//----- nvinfo : EIATTR_MAXREG_COUNT
	.align		4
.L_62:
        /*01bc*/ 	.byte	0x03, 0x1b
        /*01be*/ 	.short	0x00ff


	//----- nvinfo : EIATTR_NUM_BARRIERS
	.align		4
        /*01c0*/ 	.byte	0x02, 0x4c
        /*01c2*/ 	.byte	0x01
	.zero		1


	//----- nvinfo : EIATTR_ANNOTATIONS
	.align		4
        /*01c4*/ 	.byte	0x04, 0x55
        /*01c6*/ 	.short	(.L_64 - .L_63)


	//   ....[0]....
.L_63:
        /*01c8*/ 	.word	0x00000001
        /*01cc*/ 	.byte	0x50, 0x1e, 0x00, 0x00, 0x01, 0x00, 0x00, 0x00, 0xe0, 0x1e, 0x00, 0x00, 0x01, 0x00, 0x00, 0x00
        /* <DEDUP_REMOVED lines=35> */
        /*040c*/ 	.byte	0x50, 0x3b, 0x00, 0x00, 0x01, 0x00, 0x00, 0x00, 0x60, 0x3b, 0x00, 0x00


	//----- nvinfo : EIATTR_MERCURY_ISA_VERSION
	.align		4
.L_64:
        /*0418*/ 	.byte	0x03, 0x5f
        /*041a*/ 	.short	0x0000


	//----- nvinfo : EIATTR_COOP_GROUP_MASK_REGIDS
	.align		4
        /*041c*/ 	.byte	0x04, 0x29
        /*041e*/ 	.short	(.L_66 - .L_65)


	//   ....[0]....
.L_65:
        /*0420*/ 	.word	0xffffffff


	//   ....[1]....
        /*0424*/ 	.word	0xffffffff


	//   ....[2]....
        /*0428*/ 	.word	0xffffffff


	//   ....[3]....
        /*042c*/ 	.word	0xffffffff


	//   ....[4]....
        /*0430*/ 	.word	0xffffffff


	//   ....[5]....
        /*0434*/ 	.word	0xffffffff


	//   ....[6]....
        /*0438*/ 	.word	0xffffffff


	//   ....[7]....
        /*043c*/ 	.word	0xffffffff


	//   ....[8]....
        /*0440*/ 	.word	0xffffffff


	//   ....[9]....
        /*0444*/ 	.word	0xffffffff


	//   ....[10]....
        /*0448*/ 	.word	0xffffffff


	//   ....[11]....
        /*044c*/ 	.word	0xffffffff


	//   ....[12]....
        /*0450*/ 	.word	0xffffffff


	//   ....[13]....
        /*0454*/ 	.word	0xffffffff


	//   ....[14]....
        /*0458*/ 	.word	0xffffffff


	//   ....[15]....
        /*045c*/ 	.word	0xffffffff


	//----- nvinfo : EIATTR_COOP_GROUP_INSTR_OFFSETS
	.align		4
.L_66:
        /*0460*/ 	.byte	0x04, 0x28
        /*0462*/ 	.short	(.L_68 - .L_67)


	//   ....[0]....
.L_67:
        /*0464*/ 	.word	0x00005350


	//   ....[1]....
        /*0468*/ 	.word	0x000053f0


	//   ....[2]....
        /*046c*/ 	.word	0x00005470


	//   ....[3]....
        /*0470*/ 	.word	0x000055d0


	//   ....[4]....
        /*0474*/ 	.word	0x00005740


	//   ....[5]....
        /*0478*/ 	.word	0x00005780


	//   ....[6]....
        /*047c*/ 	.word	0x000057d0


	//   ....[7]....
        /*0480*/ 	.word	0x00005840


	//   ....[8]....
        /*0484*/ 	.word	0x00007380


	//   ....[9]....
        /*0488*/ 	.word	0x00007390


	//   ....[10]....
        /*048c*/ 	.word	0x000073a0


	//   ....[11]....
        /*0490*/ 	.word	0x000073b0


	//   ....[12]....
        /*0494*/ 	.word	0x000074d0


	//   ....[13]....
        /*0498*/ 	.word	0x00007500


	//   ....[14]....
        /*049c*/ 	.word	0x00007520


	//   ....[15]....
        /*04a0*/ 	.word	0x00007530


	//----- nvinfo : EIATTR_EXIT_INSTR_OFFSETS
	.align		4
.L_68:
        /*04a4*/ 	.byte	0x04, 0x1c
        /*04a6*/ 	.short	(.L_70 - .L_69)


	//   ....[0]....
.L_69:
        /*04a8*/ 	.word	0x0000a720


	//----- nvinfo : EIATTR_REQNTID
	.align		4
.L_70:
        /*04ac*/ 	.byte	0x04, 0x10
        /*04ae*/ 	.short	(.L_72 - .L_71)
.L_71:
        /*04b0*/ 	.word	0x00000080
        /*04b4*/ 	.word	0x00000001
        /*04b8*/ 	.word	0x00000001
.L_72:


//--------------------- .nv.callgraph             --------------------------
	.section	.nv.callgraph,"",@"SHT_CUDA_CALLGRAPH"
	.align	4
	.sectionentsize	8
	.align		4
        /*0000*/ 	.word	0x00000000
	.align		4
        /*0004*/ 	.word	0xffffffff
	.align		4
        /*0008*/ 	.word	0x00000000
	.align		4
        /*000c*/ 	.word	0xfffffffe
	.align		4
        /*0010*/ 	.word	0x00000000
	.align		4
        /*0014*/ 	.word	0xfffffffd
	.align		4
        /*0018*/ 	.word	0x00000000
	.align		4
        /*001c*/ 	.word	0xfffffffc


//--------------------- .nv.rel.action            --------------------------
	.section	.nv.rel.action,"",@"SHT_CUDA_RELOCINFO"
	.align	8
	.sectionentsize	8
        /*0000*/ 	.byte	0x73, 0x00, 0x00, 0x00, 0x00, 0x00, 0x00, 0x00, 0x00, 0x00, 0x00, 0x11, 0x25, 0x00, 0x05, 0x36


//--------------------- .nv.constant4             --------------------------
	.section	.nv.constant4,"a",@progbits
	.align	8
	.align		8
.nv.constant4:
        /*0000*/ 	.dword	_$_str


//--------------------- .nv.constant0.attn_fwd    --------------------------
	.section	.nv.constant0.attn_fwd,"a",@progbits
	.sectionflags	@""
	.align	4
.nv.constant0.attn_fwd:
	.zero		488


//--------------------- .text.attn_fwd            --------------------------
	.section	.text.attn_fwd,"ax",@progbits
	.sectioninfo	@"SHI_REGISTERS=255"
	.align	128
        .global         attn_fwd
        .type           attn_fwd,@function
        .size           attn_fwd,(.L_x_4 - attn_fwd)
        .other          attn_fwd,@"STO_CUDA_ENTRY STV_DEFAULT"
attn_fwd:
.text.attn_fwd:
[----:B------:R-:W-:Y:S02]  /*0000*/  MOV R1, c[0x0][0x28] ;  /* 0x00000a0000017a02 */ /* 0x000fe40000000f00 */
[----:B------:R-:W0:Y:S01]  /*0010*/  S2R R4, SR_CTAID.X ;  /* 0x0000000000047919 */ /* 0x000e220000002500 */
[----:B------:R-:W-:Y:S01]  /*0020*/  MOV R55, c[0x0][0x198] ;  /* 0x0000660000377a02 */ /* 0x000fe20000000f00 */
[----:B------:R-:W-:Y:S01]  /*0030*/  ULDC.64 UR6, c[0x0][0x118] ;  /* 0x0000460000067ab9 */ /* 0x000fe20000000a00 */
[----:B------:R-:W-:Y:S01]  /*0040*/  IADD3 R1, R1, -0x128, RZ ;  /* 0xfffffed801017810 */ /* 0x000fe20007ffe0ff */
[----:B------:R-:W1:Y:S01]  /*0050*/  S2R R140, SR_TID.X ;  /* 0x00000000008c7919 */ /* 0x000e620000002100 */
[C---:B------:R-:W-:Y:S01]  /*0060*/  SHF.L.U32 R17, R55.reuse, 0x4, RZ ;  /* 0x0000000437117819 */ /* 0x040fe200000006ff */
[C---:B------:R-:W-:Y:S02]  /*0070*/  IMAD R25, R55.reuse, 0x14, RZ ;  /* 0x0000001437197824 */ /* 0x040fe400078e02ff */
[----:B------:R-:W2:Y:S01]  /*0080*/  S2R R142, SR_CTAID.Y ;  /* 0x00000000008e7919 */ /* 0x000ea20000002600 */
[C---:B------:R-:W-:Y:S02]  /*0090*/  IMAD.SHL.U32 R13, R55.reuse, 0x8, RZ ;  /* 0x00000008370d7824 */ /* 0x040fe400078e00ff */
[----:B------:R-:W-:-:S02]  /*00a0*/  IMAD R23, R55, 0xa, RZ ;  /* 0x0000000a37177824 */ /* 0x000fc400078e02ff */
[C---:B------:R-:W-:Y:S02]  /*00b0*/  IMAD R21, R55.reuse, 0x50, RZ ;  /* 0x0000005037157824 */ /* 0x040fe400078e02ff */
[C---:B------:R-:W-:Y:S02]  /*00c0*/  IMAD R11, R55.reuse, 0x6, RZ ;  /* 0x00000006370b7824 */ /* 0x040fe400078e02ff */
[C---:B------:R-:W-:Y:S02]  /*00d0*/  IMAD.SHL.U32 R19, R55.reuse, 0x20, RZ ;  /* 0x0000002037137824 */ /* 0x040fe400078e00ff */
[C---:B------:R-:W-:Y:S02]  /*00e0*/  IMAD R7, R55.reuse, 0x5, RZ ;  /* 0x0000000537077824 */ /* 0x040fe400078e02ff */
[C---:B------:R-:W-:Y:S02]  /*00f0*/  IMAD R29, R55.reuse, 0x28, RZ ;  /* 0x00000028371d7824 */ /* 0x040fe400078e02ff */
[----:B------:R-:W-:-:S02]  /*0100*/  IMAD R71, R55, 0x60, RZ ;  /* 0x0000006037477824 */ /* 0x000fc400078e02ff */
[----:B0-----:R-:W-:Y:S02]  /*0110*/  IMAD.SHL.U32 R4, R4, 0x80, RZ ;  /* 0x0000008004047824 */ /* 0x001fe400078e00ff */
[C---:B------:R-:W-:Y:S02]  /*0120*/  IMAD R9, R55.reuse, 0x3, RZ ;  /* 0x0000000337097824 */ /* 0x040fe400078e02ff */
[C---:B------:R-:W-:Y:S01]  /*0130*/  IMAD R37, R55.reuse, 0x18, RZ ;  /* 0x0000001837257824 */ /* 0x040fe200078e02ff */
[----:B-1----:R-:W-:Y:S01]  /*0140*/  LOP3.LUT R2, R4, 0x7f, R140, 0xf8, !PT ;  /* 0x0000007f04027812 */ /* 0x002fe200078ef88c */
[----:B------:R-:W-:Y:S02]  /*0150*/  IMAD R45, R55, 0x30, RZ ;  /* 0x00000030372d7824 */ /* 0x000fe400078e02ff */
[----:B--2---:R-:W-:Y:S02]  /*0160*/  IMAD R0, R142, c[0x0][0x190], RZ ;  /* 0x000064008e007a24 */ /* 0x004fe400078e02ff */
[----:B------:R-:W-:-:S02]  /*0170*/  IMAD R3, R2, c[0x0][0x194], RZ ;  /* 0x0000650002037a24 */ /* 0x000fc400078e02ff */
[----:B------:R-:W-:Y:S01]  /*0180*/  IMAD R35, R55, 0xc, RZ ;  /* 0x0000000c37237824 */ /* 0x000fe200078e02ff */
[C---:B------:R-:W-:Y:S01]  /*0190*/  SHF.L.U32 R2, R0.reuse, 0x1, RZ ;  /* 0x0000000100027819 */ /* 0x040fe200000006ff */
[----:B------:R-:W-:Y:S02]  /*01a0*/  IMAD.SHL.U32 R5, R3, 0x2, RZ ;  /* 0x0000000203057824 */ /* 0x000fe400078e00ff */
[----:B------:R-:W-:-:S03]  /*01b0*/  IMAD.HI R0, R0, 0x2, RZ ;  /* 0x0000000200007827 */ /* 0x000fc600078e02ff */
[----:B------:R-:W-:Y:S01]  /*01c0*/  IADD3 R2, P0, P1, R5, c[0x0][0x160], R2 ;  /* 0x0000580005027a10 */ /* 0x000fe2000791e002 */
[----:B------:R-:W-:Y:S01]  /*01d0*/  IMAD.HI R3, R3, 0x2, RZ ;  /* 0x0000000203037827 */ /* 0x000fe200078e02ff */
[C---:B------:R-:W-:Y:S02]  /*01e0*/  SHF.L.U32 R5, R55.reuse, 0x1, RZ ;  /* 0x0000000137057819 */ /* 0x040fe400000006ff */
[CC--:B------:R-:W-:Y:S01]  /*01f0*/  LEA R16, P3, R55.reuse, R2.reuse, 0x5 ;  /* 0x0000000237107211 */ /* 0x0c0fe200078628ff */
[----:B------:R-:W-:Y:S01]  /*0200*/  IMAD R51, R55, 0x38, RZ ;  /* 0x0000003837337824 */ /* 0x000fe200078e02ff */
[----:B------:R-:W-:Y:S01]  /*0210*/  IADD3.X R3, R3, c[0x0][0x164], R0, P0, P1 ;  /* 0x0000590003037a10 */ /* 0x000fe200007e2400 */
[C---:B------:R-:W-:Y:S01]  /*0220*/  IMAD R177, R55.reuse, 0x70, RZ ;  /* 0x0000007037b17824 */ /* 0x040fe200078e02ff */
[CC--:B------:R-:W-:Y:S01]  /*0230*/  LEA R12, P2, R55.reuse, R2.reuse, 0x4 ;  /* 0x00000002370c7211 */ /* 0x0c0fe200078420ff */
[----:B------:R-:W-:Y:S01]  /*0240*/  IMAD R43, R55, 0xe, RZ ;  /* 0x0000000e372b7824 */ /* 0x000fe200078e02ff */
[-C--:B------:R-:W-:Y:S01]  /*0250*/  LEA.HI.X.SX32 R17, R17, R3.reuse, 0x1, P3 ;  /* 0x0000000311117211 */ /* 0x080fe200018f0eff */
[----:B------:R-:W-:Y:S01]  /*0260*/  IMAD R47, R55, 0x1c, RZ ;  /* 0x0000001c372f7824 */ /* 0x000fe200078e02ff */
[-C--:B------:R-:W-:Y:S01]  /*0270*/  IADD3 R22, P3, R25, R2.reuse, RZ ;  /* 0x0000000219167210 */ /* 0x080fe20007f7e0ff */
[C---:B------:R-:W-:Y:S01]  /*0280*/  IMAD R31, R55.reuse, 0x42, RZ ;  /* 0x00000042371f7824 */ /* 0x040fe200078e02ff */
[CC--:B------:R-:W-:Y:S01]  /*0290*/  LEA R18, P1, R55.reuse, R2.reuse, 0x6 ;  /* 0x0000000237127211 */ /* 0x0c0fe200078230ff */
[----:B------:R-:W-:Y:S01]  /*02a0*/  IMAD R191, R55, 0x7e, RZ ;  /* 0x0000007e37bf7824 */ /* 0x000fe200078e02ff */
[-C--:B------:R-:W-:Y:S01]  /*02b0*/  LEA.HI.X.SX32 R13, R13, R3.reuse, 0x1, P2 ;  /* 0x000000030d0d7211 */ /* 0x080fe200010f0eff */
[----:B------:R-:W-:Y:S01]  /*02c0*/  IMAD R15, R55, 0x7, RZ ;  /* 0x00000007370f7824 */ /* 0x000fe200078e02ff */
[-C--:B------:R-:W-:Y:S01]  /*02d0*/  IADD3 R20, P2, R23, R2.reuse, RZ ;  /* 0x0000000217147210 */ /* 0x080fe20007f5e0ff */
[----:B------:R-:W-:Y:S01]  /*02e0*/  IMAD R53, R55, 0x3f, RZ ;  /* 0x0000003f37357824 */ /* 0x000fe200078e02ff */
[-C--:B------:R-:W-:Y:S01]  /*02f0*/  IADD3 R6, P0, R21, R2.reuse, RZ ;  /* 0x0000000215067210 */ /* 0x080fe20007f1e0ff */
[----:B------:R-:W-:Y:S01]  /*0300*/  IMAD R69, R55, 0x48, RZ ;  /* 0x0000004837457824 */ /* 0x000fe200078e02ff */
[-C--:B------:R-:W-:Y:S01]  /*0310*/  LEA.HI.X.SX32 R23, R23, R3.reuse, 0x1, P3 ;  /* 0x0000000317177211 */ /* 0x080fe200018f0eff */
[----:B------:R-:W-:Y:S01]  /*0320*/  IMAD R61, R55, 0x12, RZ ;  /* 0x00000012373d7824 */ /* 0x000fe200078e02ff */
[-C--:B------:R-:W-:Y:S01]  /*0330*/  IADD3 R28, P3, R11, R2.reuse, RZ ;  /* 0x000000020b1c7210 */ /* 0x080fe20007f7e0ff */
[----:B------:R-:W-:Y:S01]  /*0340*/  IMAD R73, R55, 0x16, RZ ;  /* 0x0000001637497824 */ /* 0x000fe200078e02ff */
[-C--:B------:R-:W-:Y:S01]  /*0350*/  LEA.HI.X.SX32 R19, R19, R3.reuse, 0x1, P1 ;  /* 0x0000000313137211 */ /* 0x080fe200008f0eff */
[----:B------:R-:W-:Y:S01]  /*0360*/  IMAD R67, R55, 0x46, RZ ;  /* 0x0000004637437824 */ /* 0x000fe200078e02ff */
[-C--:B------:R-:W-:Y:S01]  /*0370*/  IADD3 R8, P5, R71, R2.reuse, RZ ;  /* 0x0000000247087210 */ /* 0x080fe20007fbe0ff */
[----:B------:R-:W-:Y:S01]  /*0380*/  IMAD.SHL.U32 R27, R55, 0x4, RZ ;  /* 0x00000004371b7824 */ /* 0x000fe200078e00ff */
[-C--:B------:R-:W-:Y:S01]  /*0390*/  IADD3 R24, P1, R29, R2.reuse, RZ ;  /* 0x000000021d187210 */ /* 0x080fe20007f3e0ff */
[----:B------:R-:W-:Y:S01]  /*03a0*/  IMAD R33, R55, 0x9, RZ ;  /* 0x0000000937217824 */ /* 0x000fe200078e02ff */
[-C--:B------:R-:W-:Y:S01]  /*03b0*/  LEA.HI.X.SX32 R21, R7, R3.reuse, 0x1, P2 ;  /* 0x0000000307157211 */ /* 0x080fe200010f0eff */
[----:B------:R-:W-:Y:S01]  /*03c0*/  IMAD R79, R55, 0x1a, RZ ;  /* 0x0000001a374f7824 */ /* 0x000fe200078e02ff */
[-C--:B------:R-:W-:Y:S01]  /*03d0*/  LEA.HI.X.SX32 R7, R29, R3.reuse, 0x1, P0 ;  /* 0x000000031d077211 */ /* 0x080fe200000f0eff */
        /* <DEDUP_REMOVED lines=35> */
[-C--:B------:R-:W-:Y:S01]  /*0610*/  LEA.HI.X.SX32 R11, R51, R3.reuse, 0x1, P6 ;  /* 0x00000003330b7211 */ /* 0x080fe200030f0eff */
[C---:B------:R-:W-:Y:S01]  /*0620*/  IMAD R81, R55.reuse, 0x1b, RZ ;  /* 0x0000001b37517824 */ /* 0x040fe200078e02ff */
[CC--:B------:R-:W-:Y:S01]  /*0630*/  LEA R68, P6, R55.reuse, R2.reuse, 0x2 ;  /* 0x0000000237447211 */ /* 0x0c0fe200078c10ff */
        /* <DEDUP_REMOVED lines=8> */
[C---:B------:R-:W-:Y:S01]  /*06c0*/  IMAD R87, R55.reuse, 0x1f, RZ ;  /* 0x0000001f37577824 */ /* 0x040fe200078e02ff */
[CC--:B------:R-:W-:Y:S01]  /*06d0*/  LEA R66, P4, R55.reuse, R2.reuse, 0x3 ;  /* 0x0000000237427211 */ /* 0x0c0fe200078818ff */
[C---:B------:R-:W-:Y:S01]  /*06e0*/  IMAD R145, R55.reuse, 0x3e, RZ ;  /* 0x0000003e37917824 */ /* 0x040fe200078e02ff */
[CC--:B------:R-:W-:Y:S01]  /*06f0*/  LEA.HI.X.SX32 R71, R55.reuse, R3.reuse, 0x1, P5 ;  /* 0x0000000337477211 */ /* 0x0c0fe200028f0eff */
[----:B------:R-:W-:Y:S01]  /*0700*/  IMAD R89, R55, 0x21, RZ ;  /* 0x0000002137597824 */ /* 0x000fe200078e02ff */
[-C--:B------:R-:W-:Y:S01]  /*0710*/  IADD3 R52, P5, R61, R2.reuse, RZ ;  /* 0x000000023d347210 */ /* 0x080fe20007fbe0ff */
        /* <DEDUP_REMOVED lines=41> */
[----:B------:R-:W-:Y:S01]  /*09b0*/  LEA.HI.X.SX32 R93, R107, R3, 0x1, P1 ;  /* 0x000000036b5d7211 */ /* 0x000fe200008f0eff */
[----:B------:R-:W-:Y:S01]  /*09c0*/  IMAD R167, R55, 0x66, RZ ;  /* 0x0000006637a77824 */ /* 0x000fe200078e02ff */
[----:B------:R-:W-:Y:S01]  /*09d0*/  IADD3 R120, P1, R165, R2, RZ ;  /* 0x00000002a5787210 */ /* 0x000fe20007f3e0ff */
[C---:B------:R-:W-:Y:S01]  /*09e0*/  IMAD R169, R55.reuse, 0x68, RZ ;  /* 0x0000006837a97824 */ /* 0x040fe200078e02ff */
[----:B------:R-:W2:Y:S01]  /*09f0*/  LDG.E.U16 R12, [R12.64] ;  /* 0x000000060c0c7981 */ /* 0x000ea2000c1e1500 */
[----:B------:R-:W-:-:S02]  /*0a00*/  IMAD R129, R55, 0x35, RZ ;  /* 0x0000003537817824 */ /* 0x000fc400078e02ff */
[C---:B------:R-:W-:Y:S01]  /*0a10*/  IMAD R171, R55.reuse, 0x6a, RZ ;  /* 0x0000006a37ab7824 */ /* 0x040fe200078e02ff */
[----:B------:R-:W3:Y:S01]  /*0a20*/  LDG.E.U16 R16, [R16.64] ;  /* 0x0000000610107981 */ /* 0x000ee2000c1e1500 */
[C---:B------:R-:W-:Y:S02]  /*0a30*/  IMAD R173, R55.reuse, 0x6c, RZ ;  /* 0x0000006c37ad7824 */ /* 0x040fe400078e02ff */
[C---:B------:R-:W-:Y:S01]  /*0a40*/  IMAD R133, R55.reuse, 0x37, RZ ;  /* 0x0000003737857824 */ /* 0x040fe200078e02ff */
[----:B------:R-:W4:Y:S01]  /*0a50*/  LDG.E.U16 R18, [R18.64] ;  /* 0x0000000612127981 */ /* 0x000f22000c1e1500 */
[C---:B------:R-:W-:Y:S02]  /*0a60*/  IMAD R175, R55.reuse, 0x6e, RZ ;  /* 0x0000006e37af7824 */ /* 0x040fe400078e02ff */
[C---:B------:R-:W-:Y:S01]  /*0a70*/  IMAD R135, R55.reuse, 0x39, RZ ;  /* 0x0000003937877824 */ /* 0x040fe200078e02ff */
[----:B------:R0:W5:Y:S01]  /*0a80*/  LDG.E.U16 R6, [R6.64] ;  /* 0x0000000606067981 */ /* 0x000162000c1e1500 */
[----:B------:R-:W-:-:S02]  /*0a90*/  IMAD R179, R55, 0x72, RZ ;  /* 0x0000007237b37824 */ /* 0x000fc400078e02ff */
[C---:B------:R-:W-:Y:S01]  /*0aa0*/  IMAD R181, R55.reuse, 0x74, RZ ;  /* 0x0000007437b57824 */ /* 0x040fe200078e02ff */
[----:B------:R-:W5:Y:S01]  /*0ab0*/  LDG.E.U16 R36, [R36.64] ;  /* 0x0000000624247981 */ /* 0x000f62000c1e1500 */
[C---:B------:R-:W-:Y:S02]  /*0ac0*/  IMAD R139, R55.reuse, 0x3b, RZ ;  /* 0x0000003b378b7824 */ /* 0x040fe400078e02ff */
[C---:B------:R-:W-:Y:S01]  /*0ad0*/  IMAD R183, R55.reuse, 0x76, RZ ;  /* 0x0000007637b77824 */ /* 0x040fe200078e02ff */
[----:B------:R1:W5:Y:S01]  /*0ae0*/  LDG.E.U16 R8, [R8.64] ;  /* 0x0000000608087981 */ /* 0x000362000c1e1500 */
[C---:B------:R-:W-:Y:S02]  /*0af0*/  IMAD R185, R55.reuse, 0x78, RZ ;  /* 0x0000007837b97824 */ /* 0x040fe400078e02ff */
[C---:B------:R-:W-:Y:S01]  /*0b00*/  IMAD R143, R55.reuse, 0x3d, RZ ;  /* 0x0000003d378f7824 */ /* 0x040fe200078e02ff */
[----:B------:R0:W5:Y:S01]  /*0b10*/  LDG.E.U16 R10, [R10.64] ;  /* 0x000000060a0a7981 */ /* 0x000162000c1e1500 */
[----:B------:R-:W-:-:S02]  /*0b20*/  IMAD R187, R55, 0x7a, RZ ;  /* 0x0000007a37bb7824 */ /* 0x000fc400078e02ff */
[----:B------:R-:W-:Y:S01]  /*0b30*/  IMAD R189, R55, 0x7c, RZ ;  /* 0x0000007c37bd7824 */ /* 0x000fe200078e02ff */
[-C--:B------:R-:W-:Y:S01]  /*0b40*/  LEA.HI.X.SX32 R55, R41, R3.reuse, 0x1, P4 ;  /* 0x0000000329377211 */ /* 0x080fe200020f0eff */
[----:B------:R-:W5:Y:S01]  /*0b50*/  LDG.E.U16 R70, [R70.64] ;  /* 0x0000000646467981 */ /* 0x000f62000c1e1500 */
[CC--:B------:R-:W-:Y:S02]  /*0b60*/  IADD3 R58, P4, R95.reuse, R2.reuse, RZ ;  /* 0x000000025f3a7210 */ /* 0x0c0fe40007f9e0ff */
[-C--:B------:R-:W-:Y:S01]  /*0b70*/  LEA.HI.X.SX32 R41, R95, R3.reuse, 0x1, P3 ;  /* 0x000000035f297211 */ /* 0x080fe200018f0eff */
[----:B------:R-:W5:Y:S01]  /*0b80*/  LDG.E.U16 R52, [R52.64] ;  /* 0x0000000634347981 */ /* 0x000f62000c1e1500 */
[-C--:B------:R-:W-:Y:S02]  /*0b90*/  LEA.HI.X.SX32 R59, R61, R3.reuse, 0x1, P4 ;  /* 0x000000033d3b7211 */ /* 0x080fe400020f0eff */
[----:B------:R-:W-:Y:S01]  /*0ba0*/  IADD3 R64, P4, R111, R2, RZ ;  /* 0x000000026f407210 */ /* 0x000fe20007f9e0ff */
[----:B------:R-:W5:Y:S01]  /*0bb0*/  LDG.E.U16 R48, [R48.64] ;  /* 0x0000000630307981 */ /* 0x000f62000c1e1500 */
[----:B------:R-:W-:-:S02]  /*0bc0*/  LEA.HI.X.SX32 R61, R63, R3, 0x1, P5 ;  /* 0x000000033f3d7211 */ /* 0x000fc400028f0eff */
[-C--:B------:R-:W-:Y:S01]  /*0bd0*/  IADD3 R72, P5, R115, R2.reuse, RZ ;  /* 0x0000000273487210 */ /* 0x080fe20007fbe0ff */
[----:B------:R-:W5:Y:S01]  /*0be0*/  LDG.E.U16 R26, [R26.64] ;  /* 0x000000061a1a7981 */ /* 0x000f62000c1e1500 */
[-C--:B------:R-:W-:Y:S02]  /*0bf0*/  LEA.HI.X.SX32 R63, R65, R3.reuse, 0x1, P6 ;  /* 0x00000003413f7211 */ /* 0x080fe400030f0eff */
[-C--:B------:R-:W-:Y:S01]  /*0c00*/  IADD3 R74, P6, R121, R2.reuse, RZ ;  /* 0x00000002794a7210 */ /* 0x080fe20007fde0ff */
        /* <DEDUP_REMOVED lines=28> */
[----:B------:R-:W-:Y:S02]  /*0dd0*/  LEA.HI.X.SX32 R105, R103, R3, 0x1, P2 ;  /* 0x0000000367697211 */ /* 0x000fe400010f0eff */
[-C--:B------:R-:W-:Y:S01]  /*0de0*/  IADD3 R124, P2, R163, R2.reuse, RZ ;  /* 0x00000002a37c7210 */ /* 0x080fe20007f5e0ff */
[----:B------:R-:W5:Y:S01]  /*0df0*/  LDG.E.U16 R78, [R78.64] ;  /* 0x000000064e4e7981 */ /* 0x000f62000c1e1500 */
[----:B------:R-:W-:-:S02]  /*0e00*/  IADD3 R94, P3, R155, R2, RZ ;  /* 0x000000029b5e7210 */ /* 0x000fc40007f7e0ff */
[-C--:B------:R-:W-:Y:S01]  /*0e10*/  LEA.HI.X.SX32 R89, R99, R3.reuse, 0x1, P4 ;  /* 0x0000000363597211 */ /* 0x080fe200020f0eff */
[----:B------:R-:W5:Y:S01]  /*0e20*/  LDG.E.U16 R104, [R104.64] ;  /* 0x0000000668687981 */ /* 0x000f62000c1e1500 */
[-C--:B------:R-:W-:Y:S02]  /*0e30*/  IADD3 R98, P4, R159, R2.reuse, RZ ;  /* 0x000000029f627210 */ /* 0x080fe40007f9e0ff */
[-C--:B------:R-:W-:Y:S01]  /*0e40*/  LEA.HI.X.SX32 R91, R101, R3.reuse, 0x1, P5 ;  /* 0x00000003655b7211 */ /* 0x080fe200028f0eff */
[----:B------:R-:W5:Y:S01]  /*0e50*/  LDG.E.U16 R38, [R38.64] ;  /* 0x0000000626267981 */ /* 0x000f62000c1e1500 */
[-C--:B------:R-:W-:Y:S02]  /*0e60*/  LEA.HI.X.SX32 R101, R113, R3.reuse, 0x1, P6 ;  /* 0x0000000371657211 */ /* 0x080fe400030f0eff */
[----:B------:R-:W-:Y:S01]  /*0e70*/  LEA.HI.X.SX32 R97, R109, R3, 0x1, P0 ;  /* 0x000000036d617211 */ /* 0x000fe200000f0eff */
[----:B------:R-:W5:Y:S01]  /*0e80*/  LDG.E.U16 R24, [R24.64] ;  /* 0x0000000618187981 */ /* 0x000f62000c1e1500 */
[----:B------:R-:W-:-:S02]  /*0e90*/  IADD3 R110, P6, R171, R2, RZ ;  /* 0x00000002ab6e7210 */ /* 0x000fc40007fde0ff */
[-C--:B------:R-:W-:Y:S01]  /*0ea0*/  LEA.HI.X.SX32 R125, R119, R3.reuse, 0x1, P2 ;  /* 0x00000003777d7211 */ /* 0x080fe200010f0eff */
[----:B------:R-:W5:Y:S01]  /*0eb0*/  LDG.E.U16 R96, [R96.64] ;  /* 0x0000000660607981 */ /* 0x000f62000c1e1500 */
[-C--:B------:R-:W-:Y:S02]  /*0ec0*/  IADD3 R114, P0, R167, R2.reuse, RZ ;  /* 0x00000002a7727210 */ /* 0x080fe40007f1e0ff */
[-C--:B------:R-:W-:Y:S01]  /*0ed0*/  LEA.HI.X.SX32 R95, R111, R3.reuse, 0x1, P3 ;  /* 0x000000036f5f7211 */ /* 0x080fe200018f0eff */
[----:B------:R-:W5:Y:S01]  /*0ee0*/  LDG.E.U16 R124, [R124.64] ;  /* 0x000000067c7c7981 */ /* 0x000f62000c1e1500 */
[-C--:B------:R-:W-:Y:S02]  /*0ef0*/  IADD3 R128, P2, R179, R2.reuse, RZ ;  /* 0x00000002b3807210 */ /* 0x080fe40007f5e0ff */
[----:B------:R-:W-:Y:S01]  /*0f00*/  IADD3 R112, P3, R169, R2, RZ ;  /* 0x00000002a9707210 */ /* 0x000fe20007f7e0ff */
[----:B------:R-:W5:Y:S01]  /*0f10*/  LDG.E.U16 R34, [R34.64] ;  /* 0x0000000622227981 */ /* 0x000f62000c1e1500 */
[----:B------:R-:W-:-:S02]  /*0f20*/  LEA.HI.X.SX32 R99, R115, R3, 0x1, P4 ;  /* 0x0000000373637211 */ /* 0x000fc400020f0eff */
[-C--:B------:R-:W-:Y:S01]  /*0f30*/  IADD3 R102, P5, R161, R2.reuse, RZ ;  /* 0x00000002a1667210 */ /* 0x080fe20007fbe0ff */
[----:B------:R-:W5:Y:S01]  /*0f40*/  LDG.E.U16 R46, [R46.64] ;  /* 0x000000062e2e7981 */ /* 0x000f62000c1e1500 */
[-C--:B------:R-:W-:Y:S02]  /*0f50*/  IADD3 R108, P4, R173, R2.reuse, RZ ;  /* 0x00000002ad6c7210 */ /* 0x080fe40007f9e0ff */
[-C--:B------:R-:W-:Y:S01]  /*0f60*/  LEA.HI.X.SX32 R121, R121, R3.reuse, 0x1, P1 ;  /* 0x0000000379797211 */ /* 0x080fe200008f0eff */
[----:B------:R-:W5:Y:S01]  /*0f70*/  LDG.E.U16 R66, [R66.64] ;  /* 0x0000000642427981 */ /* 0x000f62000c1e1500 */
[-C--:B------:R-:W-:Y:S02]  /*0f80*/  LEA.HI.X.SX32 R111, R129, R3.reuse, 0x1, P6 ;  /* 0x00000003816f7211 */ /* 0x080fe400030f0eff */
[----:B------:R-:W-:Y:S01]  /*0f90*/  IADD3 R130, P1, R181, R2, RZ ;  /* 0x00000002b5827210 */ /* 0x000fe20007f3e0ff */
[----:B------:R-:W5:Y:S01]  /*0fa0*/  LDG.E.U16 R120, [R120.64] ;  /* 0x0000000678787981 */ /* 0x000f62000c1e1500 */
[----:B------:R-:W-:-:S02]  /*0fb0*/  LEA.HI.X.SX32 R115, R123, R3, 0x1, P0 ;  /* 0x000000037b737211 */ /* 0x000fc400000f0eff */
[-C--:B------:R-:W-:Y:S01]  /*0fc0*/  LEA.HI.X.SX32 R129, R135, R3.reuse, 0x1, P2 ;  /* 0x0000000387817211 */ /* 0x080fe200010f0eff */
        /* <DEDUP_REMOVED lines=10> */
[-C--:B------:R-:W-:Y:S02]  /*1070*/  IADD3 R118, P6, R187, R2.reuse, RZ ;  /* 0x00000002bb767210 */ /* 0x080fe40007fde0ff */
[----:B------:R-:W-:Y:S01]  /*1080*/  IADD3 R116, P4, R189, R2, RZ ;  /* 0x00000002bd747210 */ /* 0x000fe20007f9e0ff */
[----:B------:R-:W5:Y:S01]  /*1090*/  LDG.E.U16 R112, [R112.64] ;  /* 0x0000000670707981 */ /* 0x000f62000c1e1500 */
[-C--:B------:R-:W-:Y:S02]  /*10a0*/  LEA.HI.X.SX32 R131, R137, R3.reuse, 0x1, P1 ;  /* 0x0000000389837211 */ /* 0x080fe400008f0eff */
[-C--:B------:R-:W-:Y:S01]  /*10b0*/  LEA.HI.X.SX32 R127, R139, R3.reuse, 0x1, P0 ;  /* 0x000000038b7f7211 */ /* 0x080fe200000f0eff */
[----:B------:R0:W5:Y:S01]  /*10c0*/  LDG.E.U16 R2, [R2.64] ;  /* 0x0000000602027981 */ /* 0x000162000c1e1500 */
[----:B------:R-:W-:-:S02]  /*10d0*/  LEA.HI.X.SX32 R123, R141, R3, 0x1, P3 ;  /* 0x000000038d7b7211 */ /* 0x000fc400018f0eff */
[-C--:B------:R-:W-:Y:S01]  /*10e0*/  LEA.HI.X.SX32 R119, R143, R3.reuse, 0x1, P6 ;  /* 0x000000038f777211 */ /* 0x080fe200030f0eff */
[----:B------:R-:W5:Y:S01]  /*10f0*/  LDG.E.U16 R130, [R130.64] ;  /* 0x0000000682827981 */ /* 0x000f62000c1e1500 */
[-C--:B------:R-:W-:Y:S02]  /*1100*/  LEA.HI.X.SX32 R117, R145, R3.reuse, 0x1, P4 ;  /* 0x0000000391757211 */ /* 0x080fe400020f0eff */
[----:B------:R-:W-:Y:S01]  /*1110*/  LEA.HI.X.SX32 R107, R133, R3, 0x1, P5 ;  /* 0x00000003856b7211 */ /* 0x000fe200028f0eff */
[----:B------:R-:W5:Y:S04]  /*1120*/  LDG.E.U16 R126, [R126.64] ;  /* 0x000000067e7e7981 */ /* 0x000f68000c1e1500 */
        /* <DEDUP_REMOVED lines=24> */
[----:B------:R-:W5:Y:S01]  /*12b0*/  LDG.E.U16 R14, [R14.64] ;  /* 0x000000060e0e7981 */ /* 0x000f62000c1e1500 */
[----:B------:R-:W-:-:S04]  /*12c0*/  LOP3.LUT R132, R140, 0x7f, RZ, 0xc0, !PT ;  /* 0x0000007f8c847812 */ /* 0x000fc800078ec0ff */
[----:B0-----:R-:W-:Y:S02]  /*12d0*/  SHF.L.U32 R3, R132, 0x1, RZ ;  /* 0x0000000184037819 */ /* 0x001fe400000006ff */
[----:B------:R-:W-:Y:S02]  /*12e0*/  IADD3 R11, R4, 0x80, RZ ;  /* 0x00000080040b7810 */ /* 0x000fe40007ffe0ff */
[----:B------:R-:W-:Y:S02]  /*12f0*/  LOP3.LUT R5, R3, 0x10, RZ, 0x3c, !PT ;  /* 0x0000001003057812 */ /* 0x000fe400078e3cff */
[----:B------:R-:W-:Y:S02]  /*1300*/  ISETP.GE.AND P0, PT, R11, 0x1, PT ;  /* 0x000000010b00780c */ /* 0x000fe40003f06270 */
[C---:B------:R-:W-:Y:S02]  /*1310*/  LOP3.LUT R7, R3.reuse, 0x20, RZ, 0x3c, !PT ;  /* 0x0000002003077812 */ /* 0x040fe400078e3cff */
[----:B-1----:R-:W-:Y:S01]  /*1320*/  LOP3.LUT R9, R3, 0x30, RZ, 0x3c, !PT ;  /* 0x0000003003097812 */ /* 0x002fe200078e3cff */
[----:B------:R-:W-:Y:S01]  /*1330*/  IMAD.MOV.U32 R190, RZ, RZ, 0x3f800000 ;  /* 0x3f800000ffbe7424 */ /* 0x000fe200078e00ff */
[----:B------:R-:W-:Y:S01]  /*1340*/  MOV R189, 0x3f800000 ;  /* 0x3f80000000bd7802 */ /* 0x000fe20000000f00 */
[----:B------:R-:W-:Y:S01]  /*1350*/  IMAD.MOV.U32 R0, RZ, RZ, -0x800000 ;  /* 0xff800000ff007424 */ /* 0x000fe200078e00ff */
[----:B------:R-:W-:Y:S01]  /*1360*/  MOV R187, 0x3f800000 ;  /* 0x3f80000000bb7802 */ /* 0x000fe20000000f00 */
[----:B------:R-:W-:Y:S01]  /*1370*/  IMAD.MOV.U32 R188, RZ, RZ, 0x3f800000 ;  /* 0x3f800000ffbc7424 */ /* 0x000fe200078e00ff */
[----:B------:R-:W-:Y:S01]  /*1380*/  CS2R R132, SRZ ;  /* 0x0000000000847805 */ /* 0x000fe2000001ff00 */
[----:B------:R-:W-:Y:S01]  /*1390*/  CS2R R134, SRZ ;  /* 0x0000000000867805 */ /* 0x000fe2000001ff00 */
[----:B------:R-:W-:Y:S01]  /*13a0*/  CS2R R136, SRZ ;  /* 0x0000000000887805 */ /* 0x000fe2000001ff00 */
[----:B------:R-:W-:Y:S01]  /*13b0*/  CS2R R138, SRZ ;  /* 0x00000000008a7805 */ /* 0x000fe2000001ff00 */
[----:B--2---:R-:W-:Y:S04]  /*13c0*/  STS.U16 [R3+0x800], R12 ;  /* 0x0008000c03007388 */ /* 0x004fe80000000400 */
[----:B---3--:R0:W-:Y:S04]  /*13d0*/  STS.U16 [R3+0x1000], R16 ;  /* 0x0010001003007388 */ /* 0x0081e80000000400 */
[----:B----4-:R1:W-:Y:S04]  /*13e0*/  STS.U16 [R3+0x2000], R18 ;  /* 0x0020001203007388 */ /* 0x0103e80000000400 */
[----:B-----5:R-:W-:Y:S04]  /*13f0*/  STS.U16 [R3+0x2800], R6 ;  /* 0x0028000603007388 */ /* 0x020fe80000000400 */
[----:B------:R-:W-:Y:S04]  /*1400*/  STS.U16 [R3+0x1800], R36 ;  /* 0x0018002403007388 */ /* 0x000fe80000000400 */
[----:B------:R-:W-:Y:S04]  /*1410*/  STS.U16 [R3+0x3000], R8 ;  /* 0x0030000803007388 */ /* 0x000fe80000000400 */
[----:B------:R-:W-:Y:S01]  /*1420*/  STS.U16 [R3+0x3800], R10 ;  /* 0x0038000a03007388 */ /* 0x000fe20000000400 */
[----:B0-----:R-:W-:Y:S01]  /*1430*/  CS2R R16, SRZ ;  /* 0x0000000000107805 */ /* 0x001fe2000001ff00 */
[----:B-1----:R-:W-:-:S02]  /*1440*/  CS2R R18, SRZ ;  /* 0x0000000000127805 */ /* 0x002fc4000001ff00 */
[----:B------:R-:W-:Y:S04]  /*1450*/  STS.U16 [R3], R2 ;  /* 0x0000000203007388 */ /* 0x000fe80000000400 */
[----:B------:R-:W-:Y:S04]  /*1460*/  STS.U16 [R5+0x100], R70 ;  /* 0x0001004605007388 */ /* 0x000fe80000000400 */
[----:B------:R-:W-:Y:S04]  /*1470*/  STS.U16 [R5+0x900], R52 ;  /* 0x0009003405007388 */ /* 0x000fe80000000400 */
[----:B------:R-:W-:Y:S04]  /*1480*/  STS.U16 [R5+0x1100], R48 ;  /* 0x0011003005007388 */ /* 0x000fe80000000400 */
[----:B------:R-:W-:Y:S04]  /*1490*/  STS.U16 [R5+0x1900], R74 ;  /* 0x0019004a05007388 */ /* 0x000fe80000000400 */
[----:B------:R-:W-:Y:S04]  /*14a0*/  STS.U16 [R5+0x2100], R26 ;  /* 0x0021001a05007388 */ /* 0x000fe80000000400 */
[----:B------:R-:W-:Y:S04]  /*14b0*/  STS.U16 [R5+0x2900], R104 ;  /* 0x0029006805007388 */ /* 0x000fe80000000400 */
[----:B------:R-:W-:Y:S04]  /*14c0*/  STS.U16 [R5+0x3100], R124 ;  /* 0x0031007c05007388 */ /* 0x000fe80000000400 */
[----:B------:R0:W-:Y:S04]  /*14d0*/  STS.U16 [R5+0x3900], R128 ;  /* 0x0039008005007388 */ /* 0x0001e80000000400 */
[----:B------:R-:W-:Y:S01]  /*14e0*/  STS.U16 [R7+0x200], R68 ;  /* 0x0002004407007388 */ /* 0x000fe20000000400 */
[----:B0-----:R-:W-:-:S03]  /*14f0*/  LOP3.LUT R5, R3, 0x40, RZ, 0x3c, !PT ;  /* 0x0000004003057812 */ /* 0x001fc600078e3cff */
[----:B------:R-:W-:Y:S04]  /*1500*/  STS.U16 [R7+0xa00], R22 ;  /* 0x000a001607007388 */ /* 0x000fe80000000400 */
[----:B------:R-:W-:Y:S04]  /*1510*/  STS.U16 [R7+0x1200], R58 ;  /* 0x0012003a07007388 */ /* 0x000fe80000000400 */
[----:B------:R-:W-:Y:S04]  /*1520*/  STS.U16 [R7+0x1a00], R76 ;  /* 0x001a004c07007388 */ /* 0x000fe80000000400 */
[----:B------:R-:W-:Y:S04]  /*1530*/  STS.U16 [R7+0x2200], R32 ;  /* 0x0022002007007388 */ /* 0x000fe80000000400 */
[----:B------:R-:W-:Y:S04]  /*1540*/  STS.U16 [R7+0x2a00], R92 ;  /* 0x002a005c07007388 */ /* 0x000fe80000000400 */
[----:B------:R-:W-:Y:S04]  /*1550*/  STS.U16 [R7+0x3200], R120 ;  /* 0x0032007807007388 */ /* 0x000fe80000000400 */
[----:B------:R0:W-:Y:S04]  /*1560*/  STS.U16 [R7+0x3a00], R130 ;  /* 0x003a008207007388 */ /* 0x0001e80000000400 */
[----:B------:R-:W-:Y:S04]  /*1570*/  STS.U16 [R9+0x300], R28 ;  /* 0x0003001c09007388 */ /* 0x000fe80000000400 */
[----:B------:R-:W-:Y:S01]  /*1580*/  STS.U16 [R9+0xb00], R56 ;  /* 0x000b003809007388 */ /* 0x000fe20000000400 */
[----:B0-----:R-:W-:-:S03]  /*1590*/  LOP3.LUT R7, R3, 0x50, RZ, 0x3c, !PT ;  /* 0x0000005003077812 */ /* 0x001fc600078e3cff */
        /* <DEDUP_REMOVED lines=9> */
[----:B------:R0:W-:Y:S04]  /*1630*/  STS.U16 [R5+0x1400], R24 ;  /* 0x0014001805007388 */ /* 0x0001e80000000400 */
[----:B------:R-:W-:Y:S04]  /*1640*/  STS.U16 [R5+0x1c00], R46 ;  /* 0x001c002e05007388 */ /* 0x000fe80000000400 */
[----:B------:R-:W-:Y:S04]  /*1650*/  STS.U16 [R5+0x2400], R40 ;  /* 0x0024002805007388 */ /* 0x000fe80000000400 */
[----:B------:R-:W-:Y:S04]  /*1660*/  STS.U16 [R5+0x2c00], R94 ;  /* 0x002c005e05007388 */ /* 0x000fe80000000400 */
[----:B------:R-:W-:Y:S04]  /*1670*/  STS.U16 [R5+0x3400], R112 ;  /* 0x0034007005007388 */ /* 0x000fe80000000400 */
[----:B------:R1:W-:Y:S01]  /*1680*/  STS.U16 [R5+0x3c00], R122 ;  /* 0x003c007a05007388 */ /* 0x0003e20000000400 */
[----:B0-----:R-:W-:-:S03]  /*1690*/  MOV R24, 0xff800000 ;  /* 0xff80000000187802 */ /* 0x001fc60000000f00 */
[----:B------:R-:W-:Y:S01]  /*16a0*/  STS.U16 [R7+0x500], R20 ;  /* 0x0005001407007388 */ /* 0x000fe20000000400 */
[----:B-1----:R-:W-:-:S03]  /*16b0*/  LOP3.LUT R5, R3, 0x70, RZ, 0x3c, !PT ;  /* 0x0000007003057812 */ /* 0x002fc600078e3cff */
[----:B------:R-:W-:Y:S01]  /*16c0*/  STS.U16 [R7+0xd00], R54 ;  /* 0x000d003607007388 */ /* 0x000fe20000000400 */
[----:B------:R-:W-:-:S03]  /*16d0*/  IMAD.MOV.U32 R2, RZ, RZ, -0x800000 ;  /* 0xff800000ff027424 */ /* 0x000fc600078e00ff */
[----:B------:R-:W-:Y:S01]  /*16e0*/  STS.U16 [R7+0x1500], R62 ;  /* 0x0015003e07007388 */ /* 0x000fe20000000400 */
[----:B------:R-:W-:-:S03]  /*16f0*/  MOV R3, 0xff800000 ;  /* 0xff80000000037802 */ /* 0x000fc60000000f00 */
[----:B------:R0:W-:Y:S01]  /*1700*/  STS.U16 [R7+0x1d00], R80 ;  /* 0x001d005007007388 */ /* 0x0001e20000000400 */
[----:B------:R-:W-:-:S03]  /*1710*/  CS2R R76, SRZ ;  /* 0x00000000004c7805 */ /* 0x000fc6000001ff00 */
[----:B------:R-:W-:Y:S01]  /*1720*/  STS.U16 [R7+0x2500], R86 ;  /* 0x0025005607007388 */ /* 0x000fe20000000400 */
[----:B------:R-:W-:-:S03]  /*1730*/  CS2R R78, SRZ ;  /* 0x00000000004e7805 */ /* 0x000fc6000001ff00 */
[----:B------:R-:W-:Y:S01]  /*1740*/  STS.U16 [R7+0x2d00], R100 ;  /* 0x002d006407007388 */ /* 0x000fe20000000400 */
[----:B------:R-:W-:-:S03]  /*1750*/  CS2R R124, SRZ ;  /* 0x00000000007c7805 */ /* 0x000fc6000001ff00 */
[----:B------:R-:W-:Y:S01]  /*1760*/  STS.U16 [R7+0x3500], R110 ;  /* 0x0035006e07007388 */ /* 0x000fe20000000400 */
[----:B------:R-:W-:-:S03]  /*1770*/  CS2R R126, SRZ ;  /* 0x00000000007e7805 */ /* 0x000fc6000001ff00 */
[----:B------:R1:W-:Y:S01]  /*1780*/  STS.U16 [R7+0x3d00], R118 ;  /* 0x003d007607007388 */ /* 0x0003e20000000400 */
[----:B0-----:R-:W-:Y:S01]  /*1790*/  CS2R R80, SRZ ;  /* 0x0000000000507805 */ /* 0x001fe2000001ff00 */
[----:B------:R-:W-:Y:S02]  /*17a0*/  CS2R R120, SRZ ;  /* 0x0000000000787805 */ /* 0x000fe4000001ff00 */
[----:B------:R-:W-:Y:S01]  /*17b0*/  STS.U16 [R9+0x600], R30 ;  /* 0x0006001e09007388 */ /* 0x000fe20000000400 */
[----:B------:R-:W-:Y:S01]  /*17c0*/  CS2R R122, SRZ ;  /* 0x00000000007a7805 */ /* 0x000fe2000001ff00 */
[----:B------:R-:W-:Y:S02]  /*17d0*/  CS2R R112, SRZ ;  /* 0x0000000000707805 */ /* 0x000fe4000001ff00 */
[----:B------:R-:W-:Y:S01]  /*17e0*/  STS.U16 [R9+0xe00], R42 ;  /* 0x000e002a09007388 */ /* 0x000fe20000000400 */
[----:B------:R-:W-:Y:S01]  /*17f0*/  CS2R R114, SRZ ;  /* 0x0000000000727805 */ /* 0x000fe2000001ff00 */
[----:B-1----:R-:W-:-:S02]  /*1800*/  CS2R R118, SRZ ;  /* 0x0000000000767805 */ /* 0x002fc4000001ff00 */
[----:B------:R-:W-:Y:S01]  /*1810*/  STS.U16 [R9+0x1600], R64 ;  /* 0x0016004009007388 */ /* 0x000fe20000000400 */
[----:B------:R-:W-:Y:S01]  /*1820*/  CS2R R92, SRZ ;  /* 0x00000000005c7805 */ /* 0x000fe2000001ff00 */
[----:B------:R-:W-:Y:S02]  /*1830*/  CS2R R94, SRZ ;  /* 0x00000000005e7805 */ /* 0x000fe4000001ff00 */
[----:B------:R0:W-:Y:S01]  /*1840*/  STS.U16 [R9+0x1e00], R82 ;  /* 0x001e005209007388 */ /* 0x0001e20000000400 */
[----:B------:R-:W-:Y:S01]  /*1850*/  CS2R R128, SRZ ;  /* 0x0000000000807805 */ /* 0x000fe2000001ff00 */
[----:B------:R-:W-:Y:S02]  /*1860*/  CS2R R130, SRZ ;  /* 0x0000000000827805 */ /* 0x000fe4000001ff00 */
[----:B------:R1:W-:Y:S01]  /*1870*/  STS.U16 [R9+0x2600], R88 ;  /* 0x0026005809007388 */ /* 0x0003e20000000400 */
[----:B------:R-:W-:Y:S01]  /*1880*/  CS2R R104, SRZ ;  /* 0x0000000000687805 */ /* 0x000fe2000001ff00 */
[----:B------:R-:W-:-:S02]  /*1890*/  CS2R R86, SRZ ;  /* 0x0000000000567805 */ /* 0x000fc4000001ff00 */
[----:B------:R2:W-:Y:S01]  /*18a0*/  STS.U16 [R9+0x2e00], R98 ;  /* 0x002e006209007388 */ /* 0x0005e20000000400 */
[----:B------:R-:W-:Y:S01]  /*18b0*/  CS2R R20, SRZ ;  /* 0x0000000000147805 */ /* 0x000fe2000001ff00 */
[----:B0-----:R-:W-:Y:S02]  /*18c0*/  CS2R R82, SRZ ;  /* 0x0000000000527805 */ /* 0x001fe4000001ff00 */
[----:B------:R-:W-:Y:S01]  /*18d0*/  STS.U16 [R9+0x3600], R108 ;  /* 0x0036006c09007388 */ /* 0x000fe20000000400 */
[----:B------:R-:W-:Y:S01]  /*18e0*/  CS2R R22, SRZ ;  /* 0x0000000000167805 */ /* 0x000fe2000001ff00 */
[----:B-1----:R-:W-:Y:S02]  /*18f0*/  CS2R R88, SRZ ;  /* 0x0000000000587805 */ /* 0x002fe4000001ff00 */
[----:B------:R0:W-:Y:S01]  /*1900*/  STS.U16 [R9+0x3e00], R116 ;  /* 0x003e007409007388 */ /* 0x0001e20000000400 */
[----:B------:R-:W-:Y:S01]  /*1910*/  CS2R R96, SRZ ;  /* 0x0000000000607805 */ /* 0x000fe2000001ff00 */
[----:B--2---:R-:W-:Y:S01]  /*1920*/  CS2R R98, SRZ ;  /* 0x0000000000627805 */ /* 0x004fe2000001ff00 */
[C---:B------:R-:W-:Y:S01]  /*1930*/  LOP3.LUT R7, R140.reuse, 0x60, RZ, 0xc0, !PT ;  /* 0x000000608c077812 */ /* 0x040fe200078ec0ff */
[----:B------:R-:W-:Y:S01]  /*1940*/  STS.U16 [R5+0x700], R44 ;  /* 0x0007002c05007388 */ /* 0x000fe20000000400 */
[----:B------:R-:W-:-:S03]  /*1950*/  IMAD.SHL.U32 R28, R140, 0x2, RZ ;  /* 0x000000028c1c7824 */ /* 0x000fc600078e00ff */
[----:B------:R-:W-:Y:S01]  /*1960*/  STS.U16 [R5+0xf00], R50 ;  /* 0x000f003205007388 */ /* 0x000fe20000000400 */
[----:B0-----:R-:W-:-:S03]  /*1970*/  CS2R R116, SRZ ;  /* 0x0000000000747805 */ /* 0x001fc6000001ff00 */
[----:B------:R-:W-:Y:S04]  /*1980*/  STS.U16 [R5+0x1700], R72 ;  /* 0x0017004805007388 */ /* 0x000fe80000000400 */
[----:B------:R0:W-:Y:S04]  /*1990*/  STS.U16 [R5+0x1f00], R84 ;  /* 0x001f005405007388 */ /* 0x0001e80000000400 */
[----:B------:R1:W-:Y:S04]  /*19a0*/  STS.U16 [R5+0x2700], R90 ;  /* 0x0027005a05007388 */ /* 0x0003e80000000400 */
[----:B------:R-:W-:Y:S01]  /*19b0*/  STS.U16 [R5+0x2f00], R102 ;  /* 0x002f006605007388 */ /* 0x000fe20000000400 */
[----:B0-----:R-:W-:-:S03]  /*19c0*/  CS2R R84, SRZ ;  /* 0x0000000000547805 */ /* 0x001fc6000001ff00 */
[----:B------:R0:W-:Y:S01]  /*19d0*/  STS.U16 [R5+0x3700], R106 ;  /* 0x0037006a05007388 */ /* 0x0001e20000000400 */
[----:B-1----:R-:W-:-:S03]  /*19e0*/  CS2R R90, SRZ ;  /* 0x00000000005a7805 */ /* 0x002fc6000001ff00 */
[----:B------:R1:W-:Y:S01]  /*19f0*/  STS.U16 [R5+0x3f00], R14 ;  /* 0x003f000e05007388 */ /* 0x0003e20000000400 */
[----:B0-----:R-:W-:Y:S01]  /*1a00*/  CS2R R106, SRZ ;  /* 0x00000000006a7805 */ /* 0x001fe2000001ff00 */
[----:B-1----:R-:W-:Y:S01]  /*1a10*/  LOP3.LUT R5, R140, 0x1c, RZ, 0xc0, !PT ;  /* 0x0000001c8c057812 */ /* 0x002fe200078ec0ff */
[----:B------:R-:W-:Y:S05]  /*1a20*/  @!P0 BRA `(.L_x_0) ;  /* 0x00005d8000008947 */ /* 0x000fea0003800000 */
[--C-:B------:R-:W-:Y:S01]  /*1a30*/  SHF.R.U32.HI R6, RZ, 0x6, R140.reuse ;  /* 0x00000006ff067819 */ /* 0x100fe2000001168c */
[----:B------:R-:W-:Y:S01]  /*1a40*/  IMAD.MOV.U32 R35, RZ, RZ, c[0x0][0x1a4] ;  /* 0x00006900ff237624 */ /* 0x000fe200078e00ff */
[----:B------:R-:W-:Y:S01]  /*1a50*/  LOP3.LUT R2, R28, 0x10, RZ, 0xc0, !PT ;  /* 0x000000101c027812 */ /* 0x000fe200078ec0ff */
[----:B------:R-:W-:Y:S01]  /*1a60*/  IMAD.MOV.U32 R190, RZ, RZ, 0x3f800000 ;  /* 0x3f800000ffbe7424 */ /* 0x000fe200078e00ff */
[C---:B------:R-:W-:Y:S01]  /*1a70*/  LOP3.LUT P0, RZ, R140.reuse, 0x40, RZ, 0xc0, !PT ;  /* 0x000000408cff7812 */ /* 0x040fe2000780c0ff */
[----:B------:R-:W-:Y:S01]  /*1a80*/  IMAD.MOV.U32 R188, RZ, RZ, 0x3f800000 ;  /* 0x3f800000ffbc7424 */ /* 0x000fe200078e00ff */
[----:B------:R-:W-:Y:S01]  /*1a90*/  LOP3.LUT R3, R140, 0x3f, RZ, 0xc0, !PT ;  /* 0x0000003f8c037812 */ /* 0x000fe200078ec0ff */
[----:B------:R-:W-:Y:S01]  /*1aa0*/  IMAD.MOV.U32 R103, RZ, RZ, -0x800000 ;  /* 0xff800000ff677424 */ /* 0x000fe200078e00ff */
[----:B------:R-:W-:Y:S01]  /*1ab0*/  SGXT.U32 R6, R6, 0x1 ;  /* 0x000000010606781a */ /* 0x000fe20000000000 */
[----:B------:R-:W-:Y:S01]  /*1ac0*/  IMAD.MOV.U32 R101, RZ, RZ, -0x800000 ;  /* 0xff800000ff657424 */ /* 0x000fe200078e00ff */
[----:B------:R-:W-:Y:S01]  /*1ad0*/  LOP3.LUT R13, R2, 0x60, R140, 0xf8, !PT ;  /* 0x00000060020d7812 */ /* 0x000fe200078ef88c */
[C---:B------:R-:W-:Y:S01]  /*1ae0*/  IMAD R17, R3.reuse, c[0x0][0x1b4], RZ ;  /* 0x00006d0003117a24 */ /* 0x040fe200078e02ff */
[----:B------:R-:W-:Y:S01]  /*1af0*/  SHF.R.U32.HI R0, RZ, 0x1, R7 ;  /* 0x00000001ff007819 */ /* 0x000fe20000011607 */
[----:B------:R-:W-:Y:S01]  /*1b00*/  IMAD R9, R6, c[0x0][0x1a4], RZ ;  /* 0x0000690006097a24 */ /* 0x000fe200078e02ff */
[----:B------:R-:W-:Y:S01]  /*1b10*/  SHF.L.U32 R2, R3, 0x1, RZ ;  /* 0x0000000103027819 */ /* 0x000fe200000006ff */
[----:B------:R-:W-:Y:S01]  /*1b20*/  CS2R R132, SRZ ;  /* 0x0000000000847805 */ /* 0x000fe2000001ff00 */
[----:B------:R-:W-:Y:S01]  /*1b30*/  SEL R11, RZ, 0x90, !P0 ;  /* 0x00000090ff0b7807 */ /* 0x000fe20004000000 */
[----:B------:R-:W-:Y:S01]  /*1b40*/  CS2R R134, SRZ ;  /* 0x0000000000867805 */ /* 0x000fe2000001ff00 */
[----:B------:R-:W-:Y:S01]  /*1b50*/  LOP3.LUT R7, R140, 0x7, RZ, 0xc0, !PT ;  /* 0x000000078c077812 */ /* 0x000fe200078ec0ff */
[----:B------:R-:W-:Y:S01]  /*1b60*/  CS2R R76, SRZ ;  /* 0x00000000004c7805 */ /* 0x000fe2000001ff00 */
[----:B------:R-:W-:Y:S01]  /*1b70*/  LEA.HI R5, R5, R0, RZ, 0x1e ;  /* 0x0000000005057211 */ /* 0x000fe200078ff0ff */
[----:B------:R-:W-:Y:S01]  /*1b80*/  CS2R R78, SRZ ;  /* 0x00000000004e7805 */ /* 0x000fe2000001ff00 */
[----:B------:R-:W-:Y:S01]  /*1b90*/  LOP3.LUT R2, R11, R2, RZ, 0x3c, !PT ;  /* 0x000000020b027212 */ /* 0x000fe200078e3cff */
[----:B------:R-:W-:Y:S01]  /*1ba0*/  IMAD R11, R35, 0x2, R9 ;  /* 0x00000002230b7824 */ /* 0x000fe200078e0209 */
[----:B------:R-:W-:Y:S01]  /*1bb0*/  IADD3 R0, R4, R5, RZ ;  /* 0x0000000504007210 */ /* 0x000fe20007ffe0ff */
[----:B------:R-:W-:Y:S01]  /*1bc0*/  IMAD R8, R7, 0x110, RZ ;  /* 0x0000011007087824 */ /* 0x000fe200078e02ff */
[----:B------:R-:W-:Y:S01]  /*1bd0*/  SHF.L.U32 R16, R17, 0x1, RZ ;  /* 0x0000000111107819 */ /* 0x000fe200000006ff */
[----:B------:R-:W-:Y:S01]  /*1be0*/  IMAD R5, R142, c[0x0][0x1b0], RZ ;  /* 0x00006c008e057a24 */ /* 0x000fe200078e02ff */
[----:B------:R-:W-:Y:S01]  /*1bf0*/  SHF.L.U32 R18, R140, 0x7, RZ ;  /* 0x000000078c127819 */ /* 0x000fe200000006ff */
[----:B------:R-:W-:Y:S01]  /*1c00*/  IMAD R12, R35, 0x2, R11 ;  /* 0x00000002230c7824 */ /* 0x000fe200078e020b */
[----:B------:R-:W-:Y:S01]  /*1c10*/  LOP3.LUT R19, R8, R13, RZ, 0x3c, !PT ;  /* 0x0000000d08137212 */ /* 0x000fe200078e3cff */
[----:B------:R-:W-:Y:S01]  /*1c20*/  IMAD R4, R142, c[0x0][0x1a0], RZ ;  /* 0x000068008e047a24 */ /* 0x000fe200078e02ff */
[----:B------:R-:W-:Y:S01]  /*1c30*/  SHF.L.U32 R15, R5, 0x1, RZ ;  /* 0x00000001050f7819 */ /* 0x000fe200000006ff */
[----:B------:R-:W-:Y:S01]  /*1c40*/  IMAD R8, R3, c[0x0][0x1a8], RZ ;  /* 0x00006a0003087a24 */ /* 0x000fe200078e02ff */
[----:B------:R-:W-:Y:S01]  /*1c50*/  LOP3.LUT R18, R18, 0x800, RZ, 0xc0, !PT ;  /* 0x0000080012127812 */ /* 0x000fe200078ec0ff */
[C---:B------:R-:W-:Y:S01]  /*1c60*/  IMAD R13, R35.reuse, 0x2, R12 ;  /* 0x00000002230d7824 */ /* 0x040fe200078e020c */
[----:B------:R-:W-:Y:S01]  /*1c70*/  SHF.L.U32 R3, R4, 0x1, RZ ;  /* 0x0000000104037819 */ /* 0x000fe200000006ff */
[----:B------:R-:W-:Y:S01]  /*1c80*/  IMAD.SHL.U32 R10, R8, 0x2, RZ ;  /* 0x00000002080a7824 */ /* 0x000fe200078e00ff */
[----:B------:R-:W-:Y:S01]  /*1c90*/  IADD3 R193, P2, P3, R16, c[0x0][0x170], R15 ;  /* 0x00005c0010c17a10 */ /* 0x000fe20007b5e00f */
[----:B------:R-:W-:Y:S01]  /*1ca0*/  IMAD R14, R35, 0x2, R13 ;  /* 0x00000002230e7824 */ /* 0x000fe200078e020d */
[----:B------:R-:W-:Y:S01]  /*1cb0*/  MOV R37, c[0x0][0x1b8] ;  /* 0x00006e0000257a02 */ /* 0x000fe20000000f00 */
[----:B------:R-:W-:Y:S01]  /*1cc0*/  IMAD.HI R16, R5, 0x2, RZ ;  /* 0x0000000205107827 */ /* 0x000fe200078e02ff */
[----:B------:R-:W-:Y:S01]  /*1cd0*/  IADD3 R31, P0, P1, R10, c[0x0][0x168], R3 ;  /* 0x00005a000a1f7a10 */ /* 0x000fe2000791e003 */
[----:B------:R-:W-:Y:S01]  /*1ce0*/  CS2R R124, SRZ ;  /* 0x00000000007c7805 */ /* 0x000fe2000001ff00 */
[C---:B------:R-:W-:Y:S01]  /*1cf0*/  LEA R10, R35.reuse, R14, 0x1 ;  /* 0x0000000e230a7211 */ /* 0x040fe200078e08ff */
[----:B------:R-:W-:Y:S01]  /*1d00*/  IMAD.HI R4, R4, 0x2, RZ ;  /* 0x0000000204047827 */ /* 0x000fe200078e02ff */
[----:B------:R-:W-:Y:S01]  /*1d10*/  MOV R189, 0x3f800000 ;  /* 0x3f80000000bd7802 */ /* 0x000fe20000000f00 */
[----:B------:R-:W-:Y:S01]  /*1d20*/  CS2R R126, SRZ ;  /* 0x00000000007e7805 */ /* 0x000fe2000001ff00 */
[----:B------:R-:W-:Y:S01]  /*1d30*/  LEA R15, R35, R10, 0x1 ;  /* 0x0000000a230f7211 */ /* 0x000fe200078e08ff */
[----:B------:R-:W-:Y:S01]  /*1d40*/  IMAD.HI R5, R8, 0x2, RZ ;  /* 0x0000000208057827 */ /* 0x000fe200078e02ff */
[----:B------:R-:W-:Y:S01]  /*1d50*/  MOV R187, 0x3f800000 ;  /* 0x3f80000000bb7802 */ /* 0x000fe20000000f00 */
[----:B------:R-:W-:Y:S01]  /*1d60*/  CS2R R80, SRZ ;  /* 0x0000000000507805 */ /* 0x000fe2000001ff00 */
[----:B------:R-:W-:Y:S01]  /*1d70*/  MOV R102, 0xff800000 ;  /* 0xff80000000667802 */ /* 0x000fe20000000f00 */
[----:B------:R-:W-:Y:S01]  /*1d80*/  IMAD.IADD R3, R18, 0x1, R19 ;  /* 0x0000000112037824 */ /* 0x000fe200078e0213 */
[----:B------:R-:W-:Y:S01]  /*1d90*/  IADD3.X R33, R5, c[0x0][0x16c], R4, P0, P1 ;  /* 0x00005b0005217a10 */ /* 0x000fe200007e2404 */
[----:B------:R-:W-:Y:S01]  /*1da0*/  IMAD.HI R17, R17, 0x2, RZ ;  /* 0x0000000211117827 */ /* 0x000fe200078e02ff */
[C---:B------:R-:W-:Y:S01]  /*1db0*/  LEA R20, P1, R9.reuse, R31, 0x1 ;  /* 0x0000001f09147211 */ /* 0x040fe200078208ff */
[----:B------:R-:W-:Y:S01]  /*1dc0*/  CS2R R82, SRZ ;  /* 0x0000000000527805 */ /* 0x000fe2000001ff00 */
[----:B------:R-:W-:Y:S01]  /*1dd0*/  CS2R R120, SRZ ;  /* 0x0000000000787805 */ /* 0x000fe2000001ff00 */
[----:B------:R-:W-:Y:S01]  /*1de0*/  IMAD R18, R6, c[0x0][0x1b8], RZ ;  /* 0x00006e0006127a24 */ /* 0x000fe200078e02ff */
[----:B------:R-:W-:Y:S01]  /*1df0*/  LEA.HI.X.SX32 R21, R9, R33, 0x1, P1 ;  /* 0x0000002109157211 */ /* 0x000fe200008f0eff */
[----:B------:R-:W-:Y:S01]  /*1e00*/  IMAD R6, R35, 0x2, R15 ;  /* 0x0000000223067824 */ /* 0x000fe200078e020f */
[----:B------:R-:W-:Y:S01]  /*1e10*/  IADD3.X R29, R17, c[0x0][0x174], R16, P2, P3 ;  /* 0x00005d00111d7a10 */ /* 0x000fe200017e6410 */
[----:B------:R-:W-:Y:S01]  /*1e20*/  CS2R R122, SRZ ;  /* 0x00000000007a7805 */ /* 0x000fe2000001ff00 */
[----:B------:R-:W-:Y:S01]  /*1e30*/  LEA R22, P2, R11, R31, 0x1 ;  /* 0x0000001f0b167211 */ /* 0x000fe200078408ff */
[----:B------:R-:W-:Y:S01]  /*1e40*/  IMAD R4, R35, 0x2, R6 ;  /* 0x0000000223047824 */ /* 0x000fe200078e0206 */
[----:B------:R0:W-:Y:S01]  /*1e50*/  STL.64 [R1+0x120], R20 ;  /* 0x0001201401007387 */ /* 0x0001e20000100a00 */
[----:B------:R-:W-:Y:S01]  /*1e60*/  LEA R16, R37, R18, 0x1 ;  /* 0x0000001225107211 */ /* 0x000fe200078e08ff */
[----:B------:R-:W-:Y:S01]  /*1e70*/  CS2R R116, SRZ ;  /* 0x0000000000747805 */ /* 0x000fe2000001ff00 */
[----:B------:R-:W-:Y:S01]  /*1e80*/  IMAD R5, R35, 0x2, R4 ;  /* 0x0000000223057824 */ /* 0x000fe200078e0204 */
[----:B------:R-:W-:Y:S01]  /*1e90*/  LEA.HI.X.SX32 R23, R11, R33, 0x1, P2 ;  /* 0x000000210b177211 */ /* 0x000fe200010f0eff */
[----:B------:R-:W-:Y:S01]  /*1ea0*/  CS2R R118, SRZ ;  /* 0x0000000000767805 */ /* 0x000fe2000001ff00 */
[----:B------:R-:W-:Y:S01]  /*1eb0*/  LEA R17, R37, R16, 0x1 ;  /* 0x0000001025117211 */ /* 0x000fe200078e08ff */
[----:B------:R-:W-:Y:S01]  /*1ec0*/  IMAD R8, R35, 0x2, R5 ;  /* 0x0000000223087824 */ /* 0x000fe200078e0205 */
[----:B------:R-:W-:Y:S01]  /*1ed0*/  LEA R38, P0, R18, R193, 0x1 ;  /* 0x000000c112267211 */ /* 0x000fe200078008ff */
[----:B------:R1:W-:Y:S01]  /*1ee0*/  STL.64 [R1+0x118], R22 ;  /* 0x0001181601007387 */ /* 0x0003e20000100a00 */
[----:B------:R-:W-:Y:S01]  /*1ef0*/  LEA R19, R37, R17, 0x1 ;  /* 0x0000001125137211 */ /* 0x000fe200078e08ff */
[C---:B------:R-:W-:Y:S01]  /*1f00*/  IMAD R9, R35.reuse, 0x2, R8 ;  /* 0x0000000223097824 */ /* 0x040fe200078e0208 */
[----:B0-----:R-:W-:Y:S01]  /*1f10*/  LEA R20, P1, R12, R31, 0x1 ;  /* 0x0000001f0c147211 */ /* 0x001fe200078208ff */
[----:B------:R-:W-:Y:S01]  /*1f20*/  CS2R R112, SRZ ;  /* 0x0000000000707805 */ /* 0x000fe2000001ff00 */
[----:B------:R-:W-:Y:S01]  /*1f30*/  LEA.HI.X.SX32 R39, R18, R29, 0x1, P0 ;  /* 0x0000001d12277211 */ /* 0x000fe200000f0eff */
[----:B------:R-:W-:Y:S01]  /*1f40*/  IMAD R11, R35, 0x2, R9 ;  /* 0x00000002230b7824 */ /* 0x000fe200078e0209 */
[----:B------:R-:W-:Y:S01]  /*1f50*/  LEA.HI.X.SX32 R21, R12, R33, 0x1, P1 ;  /* 0x000000210c157211 */ /* 0x000fe200008f0eff */
[----:B------:R-:W-:Y:S01]  /*1f60*/  CS2R R114, SRZ ;  /* 0x0000000000727805 */ /* 0x000fe2000001ff00 */
[-C--:B------:R-:W-:Y:S01]  /*1f70*/  LEA R24, P1, R13, R31.reuse, 0x1 ;  /* 0x0000001f0d187211 */ /* 0x080fe200078208ff */
[----:B------:R-:W-:Y:S01]  /*1f80*/  IMAD R12, R35, 0x2, R11 ;  /* 0x00000002230c7824 */ /* 0x000fe200078e020b */
[----:B------:R-:W-:Y:S01]  /*1f90*/  CS2R R136, SRZ ;  /* 0x0000000000887805 */ /* 0x000fe2000001ff00 */
[C---:B-1----:R-:W-:Y:S01]  /*1fa0*/  LEA R22, P2, R14.reuse, R31, 0x1 ;  /* 0x0000001f0e167211 */ /* 0x042fe200078408ff */
[----:B------:R0:W-:Y:S01]  /*1fb0*/  STL.64 [R1+0x110], R20 ;  /* 0x0001101401007387 */ /* 0x0001e20000100a00 */
[-C--:B------:R-:W-:Y:S01]  /*1fc0*/  LEA.HI.X.SX32 R25, R13, R33.reuse, 0x1, P1 ;  /* 0x000000210d197211 */ /* 0x080fe200008f0eff */
[C---:B------:R-:W-:Y:S01]  /*1fd0*/  IMAD R13, R35.reuse, 0x2, R12 ;  /* 0x00000002230d7824 */ /* 0x040fe200078e020c */
[----:B------:R-:W-:Y:S01]  /*1fe0*/  LEA.HI.X.SX32 R23, R14, R33, 0x1, P2 ;  /* 0x000000210e177211 */ /* 0x000fe200010f0eff */
[----:B------:R-:W-:Y:S01]  /*1ff0*/  CS2R R138, SRZ ;  /* 0x00000000008a7805 */ /* 0x000fe2000001ff00 */
[C---:B------:R-:W-:Y:S01]  /*2000*/  LEA R26, P1, R10.reuse, R31, 0x1 ;  /* 0x0000001f0a1a7211 */ /* 0x040fe200078208ff */
[----:B------:R1:W-:Y:S01]  /*2010*/  STL.64 [R1+0x108], R24 ;  /* 0x0001081801007387 */ /* 0x0003e20000100a00 */
[----:B------:R-:W-:Y:S01]  /*2020*/  CS2R R92, SRZ ;  /* 0x00000000005c7805 */ /* 0x000fe2000001ff00 */
[----:B------:R-:W-:Y:S01]  /*2030*/  CS2R R94, SRZ ;  /* 0x00000000005e7805 */ /* 0x000fe2000001ff00 */
[----:B------:R-:W-:Y:S01]  /*2040*/  LEA.HI.X.SX32 R27, R10, R33, 0x1, P1 ;  /* 0x000000210a1b7211 */ /* 0x000fe200008f0eff */
[----:B------:R2:W-:Y:S01]  /*2050*/  STL.64 [R1+0x100], R22 ;  /* 0x0001001601007387 */ /* 0x0005e20000100a00 */
[----:B------:R-:W-:Y:S01]  /*2060*/  IMAD R10, R35, 0x2, R13 ;  /* 0x00000002230a7824 */ /* 0x000fe200078e020d */
[----:B0-----:R-:W-:Y:S01]  /*2070*/  LEA R20, R37, R19, 0x1 ;  /* 0x0000001325147211 */ /* 0x001fe200078e08ff */
[----:B------:R-:W-:Y:S01]  /*2080*/  CS2R R128, SRZ ;  /* 0x0000000000807805 */ /* 0x000fe2000001ff00 */
[----:B------:R0:W-:Y:S01]  /*2090*/  STL.64 [R1+0xf8], R26 ;  /* 0x0000f81a01007387 */ /* 0x0001e20000100a00 */
[----:B------:R-:W-:Y:S01]  /*20a0*/  IMAD R14, R35, 0x2, R10 ;  /* 0x00000002230e7824 */ /* 0x000fe200078e020a */
[----:B------:R-:W-:Y:S01]  /*20b0*/  LEA R21, R37, R20, 0x1 ;  /* 0x0000001425157211 */ /* 0x000fe200078e08ff */
[----:B------:R-:W-:Y:S01]  /*20c0*/  CS2R R130, SRZ ;  /* 0x0000000000827805 */ /* 0x000fe2000001ff00 */
[C---:B-1----:R-:W-:Y:S01]  /*20d0*/  LEA R24, P2, R15.reuse, R31, 0x1 ;  /* 0x0000001f0f187211 */ /* 0x042fe200078408ff */
[----:B------:R-:W-:Y:S01]  /*20e0*/  CS2R R104, SRZ ;  /* 0x0000000000687805 */ /* 0x000fe2000001ff00 */
[----:B------:R-:W-:Y:S01]  /*20f0*/  CS2R R106, SRZ ;  /* 0x00000000006a7805 */ /* 0x000fe2000001ff00 */
[----:B------:R-:W-:Y:S01]  /*2100*/  CS2R R84, SRZ ;  /* 0x0000000000547805 */ /* 0x000fe2000001ff00 */
[----:B------:R-:W-:Y:S01]  /*2110*/  LEA.HI.X.SX32 R25, R15, R33, 0x1, P2 ;  /* 0x000000210f197211 */ /* 0x000fe200010f0eff */
[----:B------:R-:W-:Y:S01]  /*2120*/  CS2R R86, SRZ ;  /* 0x0000000000567805 */ /* 0x000fe2000001ff00 */
[C---:B--2---:R-:W-:Y:S01]  /*2130*/  LEA R22, R37.reuse, R21, 0x1 ;  /* 0x0000001525167211 */ /* 0x044fe200078e08ff */
[----:B------:R-:W-:Y:S01]  /*2140*/  CS2R R88, SRZ ;  /* 0x0000000000587805 */ /* 0x000fe2000001ff00 */
[C---:B0-----:R-:W-:Y:S01]  /*2150*/  LEA R26, P2, R4.reuse, R31, 0x1 ;  /* 0x0000001f041a7211 */ /* 0x041fe200078408ff */
[----:B------:R0:W-:Y:S01]  /*2160*/  STL.64 [R1+0xf0], R24 ;  /* 0x0000f01801007387 */ /* 0x0001e20000100a00 */
[C---:B------:R-:W-:Y:S01]  /*2170*/  LEA R23, R37.reuse, R22, 0x1 ;  /* 0x0000001625177211 */ /* 0x040fe200078e08ff */
[----:B------:R-:W-:Y:S01]  /*2180*/  CS2R R90, SRZ ;  /* 0x00000000005a7805 */ /* 0x000fe2000001ff00 */
[----:B------:R-:W-:Y:S01]  /*2190*/  LEA.HI.X.SX32 R27, R4, R33, 0x1, P2 ;  /* 0x00000021041b7211 */ /* 0x000fe200010f0eff */
[----:B------:R-:W-:Y:S01]  /*21a0*/  CS2R R96, SRZ ;  /* 0x0000000000607805 */ /* 0x000fe2000001ff00 */
[C---:B------:R-:W-:Y:S01]  /*21b0*/  LEA R40, P2, R8.reuse, R31, 0x1 ;  /* 0x0000001f08287211 */ /* 0x040fe200078408ff */
[----:B------:R-:W-:Y:S01]  /*21c0*/  CS2R R98, SRZ ;  /* 0x0000000000627805 */ /* 0x000fe2000001ff00 */
[----:B------:R-:W-:Y:S01]  /*21d0*/  LEA R15, R37, R23, 0x1 ;  /* 0x00000017250f7211 */ /* 0x000fe200078e08ff */
[----:B------:R-:W-:Y:S01]  /*21e0*/  UMOV UR4, URZ ;  /* 0x0000003f00047c82 */ /* 0x000fe20008000000 */
[----:B------:R-:W-:Y:S01]  /*21f0*/  LEA.HI.X.SX32 R41, R8, R33, 0x1, P2 ;  /* 0x0000002108297211 */ /* 0x000fe200010f0eff */
[----:B------:R-:W-:Y:S01]  /*2200*/  UMOV UR5, URZ ;  /* 0x0000003f00057c82 */ /* 0x000fe20008000000 */
[----:B------:R-:W-:-:S02]  /*2210*/  LOP3.LUT R252, R2, 0x60, RZ, 0x3c, !PT ;  /* 0x0000006002fc7812 */ /* 0x000fc400078e3cff */
[----:B0-----:R-:W-:-:S04]  /*2220*/  LEA R24, P1, R6, R31, 0x1 ;  /* 0x0000001f06187211 */ /* 0x001fc800078208ff */
[----:B------:R-:W-:Y:S01]  /*2230*/  LEA.HI.X.SX32 R25, R6, R33, 0x1, P1 ;  /* 0x0000002106197211 */ /* 0x000fe200008f0eff */
[----:B------:R-:W-:-:S04]  /*2240*/  IMAD R6, R35, 0x2, R14 ;  /* 0x0000000223067824 */ /* 0x000fc800078e020e */
[----:B------:R0:W-:Y:S01]  /*2250*/  STL.64 [R1+0xe8], R24 ;  /* 0x0000e81801007387 */ /* 0x0001e20000100a00 */
[----:B------:R-:W-:-:S03]  /*2260*/  IMAD R4, R35, 0x2, R6 ;  /* 0x0000000223047824 */ /* 0x000fc600078e0206 */
[----:B------:R1:W-:Y:S01]  /*2270*/  STL.64 [R1+0xe0], R26 ;  /* 0x0000e01a01007387 */ /* 0x0003e20000100a00 */
[----:B0-----:R-:W-:Y:S02]  /*2280*/  LEA R24, R37, R15, 0x1 ;  /* 0x0000000f25187211 */ /* 0x001fe400078e08ff */
[----:B-1----:R-:W-:Y:S02]  /*2290*/  LEA R26, P1, R5, R31, 0x1 ;  /* 0x0000001f051a7211 */ /* 0x002fe400078208ff */
[----:B------:R-:W-:Y:S02]  /*22a0*/  LEA R25, R37, R24, 0x1 ;  /* 0x0000001825197211 */ /* 0x000fe400078e08ff */
[----:B------:R-:W-:Y:S01]  /*22b0*/  LEA.HI.X.SX32 R27, R5, R33, 0x1, P1 ;  /* 0x00000021051b7211 */ /* 0x000fe200008f0eff */
[----:B------:R-:W-:Y:S01]  /*22c0*/  IMAD R5, R35, 0x2, R4 ;  /* 0x0000000223057824 */ /* 0x000fe200078e0204 */
[----:B------:R-:W-:-:S03]  /*22d0*/  LEA R42, P1, R9, R31, 0x1 ;  /* 0x0000001f092a7211 */ /* 0x000fc600078208ff */
[----:B------:R0:W-:Y:S01]  /*22e0*/  STL.64 [R1+0xd8], R26 ;  /* 0x0000d81a01007387 */ /* 0x0001e20000100a00 */
[----:B------:R-:W-:Y:S02]  /*22f0*/  LEA R8, R35, R5, 0x1 ;  /* 0x0000000523087211 */ /* 0x000fe400078e08ff */
[----:B------:R-:W-:Y:S01]  /*2300*/  LEA.HI.X.SX32 R43, R9, R33, 0x1, P1 ;  /* 0x00000021092b7211 */ /* 0x000fe200008f0eff */
[----:B------:R1:W-:Y:S01]  /*2310*/  STL.64 [R1+0xd0], R40 ;  /* 0x0000d02801007387 */ /* 0x0003e20000100a00 */
[----:B------:R-:W-:Y:S02]  /*2320*/  LEA R9, R35, R8, 0x1 ;  /* 0x0000000823097211 */ /* 0x000fe400078e08ff */
[C---:B------:R-:W-:Y:S01]  /*2330*/  LEA R44, P1, R12.reuse, R31, 0x1 ;  /* 0x0000001f0c2c7211 */ /* 0x040fe200078208ff */
[----:B------:R2:W-:Y:S03]  /*2340*/  STL.64 [R1+0xc8], R42 ;  /* 0x0000c82a01007387 */ /* 0x0005e60000100a00 */
[----:B------:R-:W-:-:S02]  /*2350*/  LEA.HI.X.SX32 R45, R12, R33, 0x1, P1 ;  /* 0x000000210c2d7211 */ /* 0x000fc400008f0eff */
[----:B0-----:R-:W-:Y:S02]  /*2360*/  LEA R26, R37, R25, 0x1 ;  /* 0x00000019251a7211 */ /* 0x001fe400078e08ff */
[----:B-1----:R-:W-:-:S03]  /*2370*/  LEA R40, P2, R11, R31, 0x1 ;  /* 0x0000001f0b287211 */ /* 0x002fc600078408ff */
[----:B------:R-:W-:Y:S01]  /*2380*/  IMAD R27, R37, 0x2, R26 ;  /* 0x00000002251b7824 */ /* 0x000fe200078e021a */
[----:B------:R-:W-:Y:S01]  /*2390*/  LEA.HI.X.SX32 R41, R11, R33, 0x1, P2 ;  /* 0x000000210b297211 */ /* 0x000fe200010f0eff */
[----:B------:R-:W-:Y:S01]  /*23a0*/  IMAD R11, R35, 0x2, R9 ;  /* 0x00000002230b7824 */ /* 0x000fe200078e0209 */
[----:B--2---:R-:W-:-:S03]  /*23b0*/  LEA R42, P2, R13, R31, 0x1 ;  /* 0x0000001f0d2a7211 */ /* 0x004fc600078408ff */
[----:B------:R0:W-:Y:S01]  /*23c0*/  STL.64 [R1+0xc0], R40 ;  /* 0x0000c02801007387 */ /* 0x0001e20000100a00 */
[----:B------:R-:W-:-:S03]  /*23d0*/  LEA.HI.X.SX32 R43, R13, R33, 0x1, P2 ;  /* 0x000000210d2b7211 */ /* 0x000fc600010f0eff */
[----:B------:R1:W-:Y:S04]  /*23e0*/  STL.64 [R1+0xb8], R44 ;  /* 0x0000b82c01007387 */ /* 0x0003e80000100a00 */
[----:B------:R2:W-:Y:S01]  /*23f0*/  STL.64 [R1+0xb0], R42 ;  /* 0x0000b02a01007387 */ /* 0x0005e20000100a00 */
[----:B0-----:R-:W-:-:S04]  /*2400*/  LEA R40, P3, R10, R31, 0x1 ;  /* 0x0000001f0a287211 */ /* 0x001fc800078608ff */
[----:B------:R-:W-:Y:S02]  /*2410*/  LEA.HI.X.SX32 R41, R10, R33, 0x1, P3 ;  /* 0x000000210a297211 */ /* 0x000fe400018f0eff */
[C---:B------:R-:W-:Y:S02]  /*2420*/  LEA R10, R35.reuse, R11, 0x1 ;  /* 0x0000000b230a7211 */ /* 0x040fe400078e08ff */
[-C--:B-1----:R-:W-:Y:S01]  /*2430*/  LEA R44, P1, R14, R31.reuse, 0x1 ;  /* 0x0000001f0e2c7211 */ /* 0x082fe200078208ff */
[----:B------:R0:W-:Y:S01]  /*2440*/  STL.64 [R1+0xa8], R40 ;  /* 0x0000a82801007387 */ /* 0x0001e20000100a00 */
[----:B--2---:R-:W-:Y:S01]  /*2450*/  LEA R42, P2, R6, R31, 0x1 ;  /* 0x0000001f062a7211 */ /* 0x004fe200078408ff */
[----:B------:R-:W-:Y:S01]  /*2460*/  IMAD R12, R35, 0x2, R10 ;  /* 0x00000002230c7824 */ /* 0x000fe200078e020a */
[-C--:B------:R-:W-:Y:S02]  /*2470*/  LEA.HI.X.SX32 R45, R14, R33.reuse, 0x1, P1 ;  /* 0x000000210e2d7211 */ /* 0x080fe400008f0eff */
[----:B------:R-:W-:-:S03]  /*2480*/  LEA.HI.X.SX32 R43, R6, R33, 0x1, P2 ;  /* 0x00000021062b7211 */ /* 0x000fc600010f0eff */
[----:B------:R1:W-:Y:S01]  /*2490*/  STL.64 [R1+0xa0], R44 ;  /* 0x0000a02c01007387 */ /* 0x0003e20000100a00 */
[----:B0-----:R-:W-:-:S03]  /*24a0*/  LEA R40, P3, R4, R31, 0x1 ;  /* 0x0000001f04287211 */ /* 0x001fc600078608ff */
[----:B------:R0:W-:Y:S01]  /*24b0*/  STL.64 [R1+0x98], R42 ;  /* 0x0000982a01007387 */ /* 0x0001e20000100a00 */
[----:B------:R-:W-:Y:S02]  /*24c0*/  LEA.HI.X.SX32 R41, R4, R33, 0x1, P3 ;  /* 0x0000002104297211 */ /* 0x000fe400018f0eff */
[----:B------:R-:W-:Y:S02]  /*24d0*/  LEA R4, R35, R12, 0x1 ;  /* 0x0000000c23047211 */ /* 0x000fe400078e08ff */
[----:B-1----:R-:W-:Y:S01]  /*24e0*/  LEA R44, P1, R5, R31, 0x1 ;  /* 0x0000001f052c7211 */ /* 0x002fe200078208ff */
[----:B------:R1:W-:Y:S02]  /*24f0*/  STL.64 [R1+0x90], R40 ;  /* 0x0000902801007387 */ /* 0x0003e40000100a00 */
[----:B------:R-:W-:Y:S01]  /*2500*/  IMAD R6, R35, 0x2, R4 ;  /* 0x0000000223067824 */ /* 0x000fe200078e0204 */
[----:B------:R-:W-:Y:S02]  /*2510*/  LEA.HI.X.SX32 R45, R5, R33, 0x1, P1 ;  /* 0x00000021052d7211 */ /* 0x000fe400008f0eff */
[----:B0-----:R-:W-:-:S02]  /*2520*/  LEA R42, P2, R8, R31, 0x1 ;  /* 0x0000001f082a7211 */ /* 0x001fc400078408ff */
[----:B------:R-:W-:Y:S01]  /*2530*/  LEA R5, R35, R6, 0x1 ;  /* 0x0000000623057211 */ /* 0x000fe200078e08ff */
[----:B------:R0:W-:Y:S01]  /*2540*/  STL.64 [R1+0x88], R44 ;  /* 0x0000882c01007387 */ /* 0x0001e20000100a00 */
[----:B------:R-:W-:Y:S02]  /*2550*/  LEA.HI.X.SX32 R43, R8, R33, 0x1, P2 ;  /* 0x00000021082b7211 */ /* 0x000fe400010f0eff */
[----:B-1----:R-:W-:Y:S01]  /*2560*/  LEA R40, P3, R9, R31, 0x1 ;  /* 0x0000001f09287211 */ /* 0x002fe200078608ff */
[----:B------:R-:W-:Y:S02]  /*2570*/  IMAD R8, R35, 0x2, R5 ;  /* 0x0000000223087824 */ /* 0x000fe400078e0205 */
[----:B------:R1:W-:Y:S01]  /*2580*/  STL.64 [R1+0x80], R42 ;  /* 0x0000802a01007387 */ /* 0x0003e20000100a00 */
[----:B------:R-:W-:Y:S02]  /*2590*/  LEA.HI.X.SX32 R41, R9, R33, 0x1, P3 ;  /* 0x0000002109297211 */ /* 0x000fe400018f0eff */
[----:B------:R-:W-:-:S02]  /*25a0*/  LEA R9, R35, R8, 0x1 ;  /* 0x0000000823097211 */ /* 0x000fc400078e08ff */
[C---:B0-----:R-:W-:Y:S01]  /*25b0*/  LEA R44, P1, R11.reuse, R31, 0x1 ;  /* 0x0000001f0b2c7211 */ /* 0x041fe200078208ff */
[----:B------:R0:W-:Y:S03]  /*25c0*/  STL.64 [R1+0x78], R40 ;  /* 0x0000782801007387 */ /* 0x0001e60000100a00 */
[----:B------:R-:W-:Y:S02]  /*25d0*/  LEA.HI.X.SX32 R45, R11, R33, 0x1, P1 ;  /* 0x000000210b2d7211 */ /* 0x000fe400008f0eff */
[----:B-1----:R-:W-:-:S03]  /*25e0*/  LEA R42, P2, R10, R31, 0x1 ;  /* 0x0000001f0a2a7211 */ /* 0x002fc600078408ff */
[----:B------:R1:W-:Y:S01]  /*25f0*/  STL.64 [R1+0x70], R44 ;  /* 0x0000702c01007387 */ /* 0x0003e20000100a00 */
[----:B------:R-:W-:Y:S01]  /*2600*/  LEA.HI.X.SX32 R43, R10, R33, 0x1, P2 ;  /* 0x000000210a2b7211 */ /* 0x000fe200010f0eff */
[----:B------:R-:W-:Y:S01]  /*2610*/  IMAD R10, R35, 0x2, R9 ;  /* 0x00000002230a7824 */ /* 0x000fe200078e0209 */
[----:B0-----:R-:W-:-:S03]  /*2620*/  LEA R40, P3, R12, R31, 0x1 ;  /* 0x0000001f0c287211 */ /* 0x001fc600078608ff */
[----:B------:R0:W-:Y:S01]  /*2630*/  STL.64 [R1+0x68], R42 ;  /* 0x0000682a01007387 */ /* 0x0001e20000100a00 */
[----:B------:R-:W-:Y:S02]  /*2640*/  LEA.HI.X.SX32 R41, R12, R33, 0x1, P3 ;  /* 0x000000210c297211 */ /* 0x000fe400018f0eff */
[----:B-1----:R-:W-:-:S03]  /*2650*/  LEA R44, P1, R4, R31, 0x1 ;  /* 0x0000001f042c7211 */ /* 0x002fc600078208ff */
[----:B------:R1:W-:Y:S01]  /*2660*/  STL.64 [R1+0x60], R40 ;  /* 0x0000602801007387 */ /* 0x0003e20000100a00 */
[----:B------:R-:W-:Y:S02]  /*2670*/  LEA.HI.X.SX32 R45, R4, R33, 0x1, P1 ;  /* 0x00000021042d7211 */ /* 0x000fe400008f0eff */
[C---:B0-----:R-:W-:Y:S02]  /*2680*/  LEA R42, P2, R6.reuse, R31, 0x1 ;  /* 0x0000001f062a7211 */ /* 0x041fe400078408ff */
[----:B------:R-:W-:Y:S01]  /*2690*/  LEA R4, R35, R10, 0x1 ;  /* 0x0000000a23047211 */ /* 0x000fe200078e08ff */
[----:B------:R0:W-:Y:S01]  /*26a0*/  STL.64 [R1+0x58], R44 ;  /* 0x0000582c01007387 */ /* 0x0001e20000100a00 */
[----:B------:R-:W-:Y:S02]  /*26b0*/  LEA.HI.X.SX32 R43, R6, R33, 0x1, P2 ;  /* 0x00000021062b7211 */ /* 0x000fe400010f0eff */
[CC--:B------:R-:W-:Y:S02]  /*26c0*/  LEA R12, P4, R4.reuse, R31.reuse, 0x1 ;  /* 0x0000001f040c7211 */ /* 0x0c0fe400078808ff */
[----:B-1----:R-:W-:Y:S01]  /*26d0*/  LEA R40, P3, R5, R31, 0x1 ;  /* 0x0000001f05287211 */ /* 0x002fe200078608ff */
[----:B------:R1:W-:Y:S01]  /*26e0*/  STL.64 [R1+0x50], R42 ;  /* 0x0000502a01007387 */ /* 0x0003e20000100a00 */
[-C--:B------:R-:W-:Y:S01]  /*26f0*/  LEA.HI.X.SX32 R13, R4, R33.reuse, 0x1, P4 ;  /* 0x00000021040d7211 */ /* 0x080fe200020f0eff */
[----:B------:R-:W-:Y:S01]  /*2700*/  IMAD R4, R37, 0x2, R27 ;  /* 0x0000000225047824 */ /* 0x000fe200078e021b */
[----:B------:R-:W-:-:S02]  /*2710*/  LEA.HI.X.SX32 R41, R5, R33, 0x1, P3 ;  /* 0x0000002105297211 */ /* 0x000fc400018f0eff */
[----:B0-----:R-:W-:-:S03]  /*2720*/  LEA R44, P1, R8, R31, 0x1 ;  /* 0x0000001f082c7211 */ /* 0x001fc600078208ff */
[----:B------:R0:W-:Y:S01]  /*2730*/  STL.64 [R1+0x48], R40 ;  /* 0x0000482801007387 */ /* 0x0001e20000100a00 */
[----:B------:R-:W-:Y:S02]  /*2740*/  LEA R5, R37, R4, 0x1 ;  /* 0x0000000425057211 */ /* 0x000fe400078e08ff */
[----:B------:R-:W-:Y:S02]  /*2750*/  LEA.HI.X.SX32 R45, R8, R33, 0x1, P1 ;  /* 0x00000021082d7211 */ /* 0x000fe400008f0eff */
[----:B-1----:R-:W-:Y:S01]  /*2760*/  LEA R42, P2, R9, R31, 0x1 ;  /* 0x0000001f092a7211 */ /* 0x002fe200078408ff */
[----:B------:R-:W-:Y:S02]  /*2770*/  IMAD R6, R37, 0x2, R5 ;  /* 0x0000000225067824 */ /* 0x000fe400078e0205 */
[----:B------:R-:W-:Y:S01]  /*2780*/  STL.64 [R1+0x40], R44 ;  /* 0x0000402c01007387 */ /* 0x000fe20000100a00 */
[----:B------:R-:W-:Y:S02]  /*2790*/  LEA.HI.X.SX32 R43, R9, R33, 0x1, P2 ;  /* 0x00000021092b7211 */ /* 0x000fe400010f0eff */
[----:B------:R-:W-:Y:S01]  /*27a0*/  LEA R8, P2, R19, R193, 0x1 ;  /* 0x000000c113087211 */ /* 0x000fe200078408ff */
[----:B------:R1:W-:Y:S01]  /*27b0*/  STL.64 [R1+0x28], R12 ;  /* 0x0000280c01007387 */ /* 0x0003e20000100a00 */
[----:B0-----:R-:W-:-:S02]  /*27c0*/  LEA R40, P3, R10, R31, 0x1 ;  /* 0x0000001f0a287211 */ /* 0x001fc400078608ff */
[----:B------:R-:W-:Y:S01]  /*27d0*/  LEA.HI.X.SX32 R9, R19, R29, 0x1, P2 ;  /* 0x0000001d13097211 */ /* 0x000fe200010f0eff */
[----:B------:R-:W-:Y:S01]  /*27e0*/  STL.64 [R1+0x38], R42 ;  /* 0x0000382a01007387 */ /* 0x000fe20000100a00 */
[----:B------:R-:W-:Y:S01]  /*27f0*/  LEA.HI.X.SX32 R41, R10, R33, 0x1, P3 ;  /* 0x000000210a297211 */ /* 0x000fe200018f0eff */
[----:B------:R-:W-:Y:S01]  /*2800*/  CS2R R18, SRZ ;  /* 0x0000000000127805 */ /* 0x000fe2000001ff00 */
[CC--:B------:R-:W-:Y:S02]  /*2810*/  LEA R10, P0, R17.reuse, R193.reuse, 0x1 ;  /* 0x000000c1110a7211 */ /* 0x0c0fe400078008ff */
[----:B------:R-:W-:Y:S01]  /*2820*/  LEA R248, P2, R22, R193, 0x1 ;  /* 0x000000c116f87211 */ /* 0x000fe200078408ff */
[----:B------:R-:W-:Y:S01]  /*2830*/  STL.64 [R1+0x30], R40 ;  /* 0x0000302801007387 */ /* 0x000fe20000100a00 */
[----:B------:R-:W-:Y:S02]  /*2840*/  LEA.HI.X.SX32 R11, R17, R29, 0x1, P0 ;  /* 0x0000001d110b7211 */ /* 0x000fe400000f0eff */
[----:B-1----:R-:W-:Y:S01]  /*2850*/  LEA R12, P1, R16, R193, 0x1 ;  /* 0x000000c1100c7211 */ /* 0x002fe200078208ff */
[----:B------:R-:W-:Y:S01]  /*2860*/  STL.64 [R1+0x20], R38 ;  /* 0x0000202601007387 */ /* 0x000fe20000100a00 */
[----:B------:R-:W-:-:S02]  /*2870*/  LEA.HI.X.SX32 R249, R22, R29, 0x1, P2 ;  /* 0x0000001d16f97211 */ /* 0x000fc400010f0eff */
[----:B------:R-:W-:Y:S02]  /*2880*/  LEA.HI.X.SX32 R13, R16, R29, 0x1, P1 ;  /* 0x0000001d100d7211 */ /* 0x000fe400008f0eff */
[CC--:B------:R-:W-:Y:S01]  /*2890*/  LEA R250, P1, R21.reuse, R193.reuse, 0x1 ;  /* 0x000000c115fa7211 */ /* 0x0c0fe200078208ff */
[----:B------:R-:W-:Y:S01]  /*28a0*/  CS2R R16, SRZ ;  /* 0x0000000000107805 */ /* 0x000fe2000001ff00 */
[C---:B------:R-:W-:Y:S01]  /*28b0*/  LEA R242, P2, R24.reuse, R193, 0x1 ;  /* 0x000000c118f27211 */ /* 0x040fe200078408ff */
[----:B------:R-:W-:Y:S01]  /*28c0*/  STL.64 [R1+0x18], R12 ;  /* 0x0000180c01007387 */ /* 0x000fe20000100a00 */
[----:B------:R-:W-:Y:S02]  /*28d0*/  LEA.HI.X.SX32 R251, R21, R29, 0x1, P1 ;  /* 0x0000001d15fb7211 */ /* 0x000fe400008f0eff */
[----:B------:R-:W-:Y:S01]  /*28e0*/  LEA R244, P1, R15, R193, 0x1 ;  /* 0x000000c10ff47211 */ /* 0x000fe200078208ff */
[----:B------:R0:W-:Y:S01]  /*28f0*/  STL.64 [R1+0x10], R10 ;  /* 0x0000100a01007387 */ /* 0x0001e20000100a00 */
[----:B------:R-:W-:-:S02]  /*2900*/  LEA.HI.X.SX32 R243, R24, R29, 0x1, P2 ;  /* 0x0000001d18f37211 */ /* 0x000fc400010f0eff */
[----:B------:R-:W-:Y:S01]  /*2910*/  LEA.HI.X.SX32 R245, R15, R29, 0x1, P1 ;  /* 0x0000001d0ff57211 */ /* 0x000fe200008f0eff */
[----:B------:R1:W-:Y:S01]  /*2920*/  STL.64 [R1+0x8], R8 ;  /* 0x0000080801007387 */ /* 0x0003e20000100a00 */
[CC--:B------:R-:W-:Y:S02]  /*2930*/  LEA R238, P1, R26.reuse, R193.reuse, 0x1 ;  /* 0x000000c11aee7211 */ /* 0x0c0fe400078208ff */
[----:B------:R-:W-:Y:S02]  /*2940*/  LEA R234, P2, R27, R193, 0x1 ;  /* 0x000000c11bea7211 */ /* 0x000fe400078408ff */
[----:B------:R-:W-:Y:S02]  /*2950*/  LEA.HI.X.SX32 R239, R26, R29, 0x1, P1 ;  /* 0x0000001d1aef7211 */ /* 0x000fe400008f0eff */
[-C--:B------:R-:W-:Y:S02]  /*2960*/  LEA R230, P1, R5, R193.reuse, 0x1 ;  /* 0x000000c105e67211 */ /* 0x080fe400078208ff */
[----:B0-----:R-:W-:-:S02]  /*2970*/  LEA R10, P0, R20, R193, 0x1 ;  /* 0x000000c1140a7211 */ /* 0x001fc400078008ff */
[-C--:B------:R-:W-:Y:S02]  /*2980*/  LEA.HI.X.SX32 R235, R27, R29.reuse, 0x1, P2 ;  /* 0x0000001d1beb7211 */ /* 0x080fe400010f0eff */
[----:B-1----:R-:W-:Y:S02]  /*2990*/  LEA R8, R37, R6, 0x1 ;  /* 0x0000000625087211 */ /* 0x002fe400078e08ff */
[----:B------:R-:W-:Y:S02]  /*29a0*/  LEA.HI.X.SX32 R11, R20, R29, 0x1, P0 ;  /* 0x0000001d140b7211 */ /* 0x000fe400000f0eff */
[----:B------:R-:W-:Y:S01]  /*29b0*/  LEA R246, P0, R23, R193, 0x1 ;  /* 0x000000c117f67211 */ /* 0x000fe200078008ff */
[----:B------:R-:W-:Y:S01]  /*29c0*/  IMAD R9, R37, 0x2, R8 ;  /* 0x0000000225097824 */ /* 0x000fe200078e0208 */
[-C--:B------:R-:W-:Y:S01]  /*29d0*/  LEA.HI.X.SX32 R231, R5, R29.reuse, 0x1, P1 ;  /* 0x0000001d05e77211 */ /* 0x080fe200008f0eff */
[----:B------:R0:W-:Y:S01]  /*29e0*/  STL.64 [R1], R10 ;  /* 0x0000000a01007387 */ /* 0x0001e20000100a00 */
[----:B------:R-:W-:Y:S01]  /*29f0*/  LEA.HI.X.SX32 R247, R23, R29, 0x1, P0 ;  /* 0x0000001d17f77211 */ /* 0x000fe200000f0eff */
[----:B------:R-:W-:Y:S01]  /*2a00*/  CS2R R20, SRZ ;  /* 0x0000000000147805 */ /* 0x000fe2000001ff00 */
[-C--:B------:R-:W-:Y:S01]  /*2a10*/  LEA R240, P0, R25, R193.reuse, 0x1 ;  /* 0x000000c119f07211 */ /* 0x080fe200078008ff */
[----:B------:R-:W-:Y:S01]  /*2a20*/  CS2R R22, SRZ ;  /* 0x0000000000167805 */ /* 0x000fe2000001ff00 */
[----:B------:R-:W-:-:S02]  /*2a30*/  LEA R228, P2, R6, R193, 0x1 ;  /* 0x000000c106e47211 */ /* 0x000fc400078408ff */
[----:B------:R-:W-:Y:S02]  /*2a40*/  LEA.HI.X.SX32 R241, R25, R29, 0x1, P0 ;  /* 0x0000001d19f17211 */ /* 0x000fe400000f0eff */
[----:B------:R-:W-:Y:S02]  /*2a50*/  LEA R232, P0, R4, R193, 0x1 ;  /* 0x000000c104e87211 */ /* 0x000fe400078008ff */
[----:B------:R-:W-:Y:S02]  /*2a60*/  LEA.HI.X.SX32 R229, R6, R29, 0x1, P2 ;  /* 0x0000001d06e57211 */ /* 0x000fe400010f0eff */
[C---:B0-----:R-:W-:Y:S02]  /*2a70*/  LEA R10, R37.reuse, R9, 0x1 ;  /* 0x00000009250a7211 */ /* 0x041fe400078e08ff */
[----:B------:R-:W-:Y:S02]  /*2a80*/  LEA.HI.X.SX32 R233, R4, R29, 0x1, P0 ;  /* 0x0000001d04e97211 */ /* 0x000fe400000f0eff */
[-C--:B------:R-:W-:Y:S01]  /*2a90*/  LEA R226, P0, R8, R193.reuse, 0x1 ;  /* 0x000000c108e27211 */ /* 0x080fe200078008ff */
[----:B------:R-:W-:Y:S01]  /*2aa0*/  IMAD R11, R37, 0x2, R10 ;  /* 0x00000002250b7824 */ /* 0x000fe200078e020a */
[----:B------:R-:W-:-:S02]  /*2ab0*/  LEA R224, P1, R9, R193, 0x1 ;  /* 0x000000c109e07211 */ /* 0x000fc400078208ff */
[----:B------:R-:W-:Y:S02]  /*2ac0*/  LEA.HI.X.SX32 R227, R8, R29, 0x1, P0 ;  /* 0x0000001d08e37211 */ /* 0x000fe400000f0eff */
[----:B------:R-:W-:Y:S02]  /*2ad0*/  LEA R12, R37, R11, 0x1 ;  /* 0x0000000b250c7211 */ /* 0x000fe400078e08ff */
[----:B------:R-:W-:Y:S02]  /*2ae0*/  LEA.HI.X.SX32 R225, R9, R29, 0x1, P1 ;  /* 0x0000001d09e17211 */ /* 0x000fe400008f0eff */
[-C--:B------:R-:W-:Y:S01]  /*2af0*/  LEA R222, P2, R10, R193.reuse, 0x1 ;  /* 0x000000c10ade7211 */ /* 0x080fe200078408ff */
[----:B------:R-:W-:Y:S01]  /*2b00*/  IMAD R13, R37, 0x2, R12 ;  /* 0x00000002250d7824 */ /* 0x000fe200078e020c */
[-C--:B------:R-:W-:Y:S02]  /*2b10*/  LEA R218, P1, R12, R193.reuse, 0x1 ;  /* 0x000000c10cda7211 */ /* 0x080fe400078208ff */
[----:B------:R-:W-:-:S02]  /*2b20*/  LEA R220, P0, R11, R193, 0x1 ;  /* 0x000000c10bdc7211 */ /* 0x000fc400078008ff */
[C---:B------:R-:W-:Y:S02]  /*2b30*/  LEA R14, R37.reuse, R13, 0x1 ;  /* 0x0000000d250e7211 */ /* 0x040fe400078e08ff */
[-C--:B------:R-:W-:Y:S02]  /*2b40*/  LEA.HI.X.SX32 R223, R10, R29.reuse, 0x1, P2 ;  /* 0x0000001d0adf7211 */ /* 0x080fe400010f0eff */
[----:B------:R-:W-:Y:S01]  /*2b50*/  LEA.HI.X.SX32 R219, R12, R29, 0x1, P1 ;  /* 0x0000001d0cdb7211 */ /* 0x000fe200008f0eff */
[----:B------:R-:W-:Y:S01]  /*2b60*/  IMAD R4, R37, 0x2, R14 ;  /* 0x0000000225047824 */ /* 0x000fe200078e020e */
[----:B------:R-:W-:Y:S02]  /*2b70*/  LEA R216, P2, R13, R193, 0x1 ;  /* 0x000000c10dd87211 */ /* 0x000fe400078408ff */
[----:B------:R-:W-:Y:S02]  /*2b80*/  LEA.HI.X.SX32 R221, R11, R29, 0x1, P0 ;  /* 0x0000001d0bdd7211 */ /* 0x000fe400000f0eff */
[----:B------:R-:W-:-:S02]  /*2b90*/  LEA R5, R37, R4, 0x1 ;  /* 0x0000000425057211 */ /* 0x000fc400078e08ff */
[-C--:B------:R-:W-:Y:S02]  /*2ba0*/  LEA R212, P1, R4, R193.reuse, 0x1 ;  /* 0x000000c104d47211 */ /* 0x080fe400078208ff */
[----:B------:R-:W-:Y:S01]  /*2bb0*/  LEA R214, P0, R14, R193, 0x1 ;  /* 0x000000c10ed67211 */ /* 0x000fe200078008ff */
[----:B------:R-:W-:Y:S01]  /*2bc0*/  IMAD R6, R37, 0x2, R5 ;  /* 0x0000000225067824 */ /* 0x000fe200078e0205 */
[-C--:B------:R-:W-:Y:S02]  /*2bd0*/  LEA.HI.X.SX32 R217, R13, R29.reuse, 0x1, P2 ;  /* 0x0000001d0dd97211 */ /* 0x080fe400010f0eff */
[----:B------:R-:W-:Y:S02]  /*2be0*/  LEA.HI.X.SX32 R213, R4, R29, 0x1, P1 ;  /* 0x0000001d04d57211 */ /* 0x000fe400008f0eff */
[----:B------:R-:W-:Y:S02]  /*2bf0*/  LEA R8, R37, R6, 0x1 ;  /* 0x0000000625087211 */ /* 0x000fe400078e08ff */
[----:B------:R-:W-:-:S02]  /*2c00*/  LEA R210, P2, R5, R193, 0x1 ;  /* 0x000000c105d27211 */ /* 0x000fc400078408ff */
[----:B------:R-:W-:Y:S01]  /*2c10*/  LEA.HI.X.SX32 R215, R14, R29, 0x1, P0 ;  /* 0x0000001d0ed77211 */ /* 0x000fe200000f0eff */
[----:B------:R-:W-:Y:S01]  /*2c20*/  IMAD R9, R37, 0x2, R8 ;  /* 0x0000000225097824 */ /* 0x000fe200078e0208 */
[C---:B------:R-:W-:Y:S02]  /*2c30*/  LEA R208, P0, R6.reuse, R193, 0x1 ;  /* 0x000000c106d07211 */ /* 0x040fe400078008ff */
[----:B------:R-:W-:Y:S02]  /*2c40*/  LEA.HI.X.SX32 R211, R5, R29, 0x1, P2 ;  /* 0x0000001d05d37211 */ /* 0x000fe400010f0eff */
[C---:B------:R-:W-:Y:S02]  /*2c50*/  LEA R10, R37.reuse, R9, 0x1 ;  /* 0x00000009250a7211 */ /* 0x040fe400078e08ff */
[----:B------:R-:W-:Y:S02]  /*2c60*/  LEA.HI.X.SX32 R209, R6, R29, 0x1, P0 ;  /* 0x0000001d06d17211 */ /* 0x000fe400000f0eff */
[-C--:B------:R-:W-:Y:S01]  /*2c70*/  LEA R198, P0, R10, R193.reuse, 0x1 ;  /* 0x000000c10ac67211 */ /* 0x080fe200078008ff */
[----:B------:R-:W-:Y:S01]  /*2c80*/  IMAD R4, R37, 0x2, R10 ;  /* 0x0000000225047824 */ /* 0x000fe200078e020a */
[----:B------:R-:W-:-:S02]  /*2c90*/  LEA R202, P1, R8, R193, 0x1 ;  /* 0x000000c108ca7211 */ /* 0x000fc400078208ff */
[----:B------:R-:W-:Y:S02]  /*2ca0*/  LEA R200, P2, R9, R193, 0x1 ;  /* 0x000000c109c87211 */ /* 0x000fe400078408ff */
[----:B------:R-:W-:Y:S02]  /*2cb0*/  LEA R5, R37, R4, 0x1 ;  /* 0x0000000425057211 */ /* 0x000fe400078e08ff */
[-C--:B------:R-:W-:Y:S01]  /*2cc0*/  LEA.HI.X.SX32 R199, R10, R29.reuse, 0x1, P0 ;  /* 0x0000001d0ac77211 */ /* 0x080fe200000f0eff */
[----:B------:R-:W-:Y:S01]  /*2cd0*/  IMAD R10, R7, 0x90, RZ ;  /* 0x00000090070a7824 */ /* 0x000fe200078e02ff */
[-C--:B------:R-:W-:Y:S01]  /*2ce0*/  LEA.HI.X.SX32 R203, R8, R29.reuse, 0x1, P1 ;  /* 0x0000001d08cb7211 */ /* 0x080fe200008f0eff */
[----:B------:R-:W-:Y:S01]  /*2cf0*/  IMAD R6, R37, 0x2, R5 ;  /* 0x0000000225067824 */ /* 0x000fe200078e0205 */
[----:B------:R-:W-:Y:S02]  /*2d00*/  LEA.HI.X.SX32 R201, R9, R29, 0x1, P2 ;  /* 0x0000001d09c97211 */ /* 0x000fe400010f0eff */
[----:B------:R-:W-:-:S02]  /*2d10*/  LEA R196, P1, R4, R193, 0x1 ;  /* 0x000000c104c47211 */ /* 0x000fc400078208ff */
[CC--:B------:R-:W-:Y:S02]  /*2d20*/  LEA R194, P2, R5.reuse, R193.reuse, 0x1 ;  /* 0x000000c105c27211 */ /* 0x0c0fe400078408ff */
[----:B------:R-:W-:Y:S02]  /*2d30*/  LEA R192, P3, R6, R193, 0x1 ;  /* 0x000000c106c07211 */ /* 0x000fe400078608ff */
[----:B------:R-:W-:Y:S02]  /*2d40*/  LOP3.LUT R10, R10, 0x30, R28, 0x78, !PT ;  /* 0x000000300a0a7812 */ /* 0x000fe400078e781c */
[-C--:B------:R-:W-:Y:S02]  /*2d50*/  LEA.HI.X.SX32 R197, R4, R29.reuse, 0x1, P1 ;  /* 0x0000001d04c57211 */ /* 0x080fe400008f0eff */
[-C--:B------:R-:W-:Y:S01]  /*2d60*/  LEA.HI.X.SX32 R195, R5, R29.reuse, 0x1, P2 ;  /* 0x0000001d05c37211 */ /* 0x080fe200010f0eff */
[----:B------:R-:W-:Y:S01]  /*2d70*/  IMAD.MOV.U32 R5, RZ, RZ, RZ ;  /* 0x000000ffff057224 */ /* 0x000fe200078e00ff */
[----:B------:R-:W-:-:S02]  /*2d80*/  LEA.HI.X.SX32 R193, R6, R29, 0x1, P3 ;  /* 0x0000001d06c17211 */ /* 0x000fc400018f0eff */
[C---:B------:R-:W-:Y:S02]  /*2d90*/  IADD3 R7, R0.reuse, 0x48, RZ ;  /* 0x0000004800077810 */ /* 0x040fe40007ffe0ff */
[C---:B------:R-:W-:Y:S02]  /*2da0*/  IADD3 R4, R0.reuse, 0x40, RZ ;  /* 0x0000004000047810 */ /* 0x040fe40007ffe0ff */
[----:B------:R-:W-:Y:S02]  /*2db0*/  MOV R11, 0xff800000 ;  /* 0xff800000000b7802 */ /* 0x000fe40000000f00 */
[----:B------:R-:W-:Y:S02]  /*2dc0*/  MOV R6, RZ ;  /* 0x000000ff00067202 */ /* 0x000fe40000000f00 */
[----:B------:R-:W-:Y:S02]  /*2dd0*/  IADD3 R8, R0, 0x8, RZ ;  /* 0x0000000800087810 */ /* 0x000fe40007ffe0ff */
[----:B------:R-:W-:-:S02]  /*2de0*/  LOP3.LUT R7, R2, 0x20, RZ, 0x3c, !PT ;  /* 0x0000002002077812 */ /* 0x000fc400078e3cff */
[----:B------:R-:W-:Y:S02]  /*2df0*/  LOP3.LUT R4, R2, 0x40, RZ, 0x3c, !PT ;  /* 0x0000004002047812 */ /* 0x000fe400078e3cff */
[----:B------:R-:W-:Y:S02]  /*2e00*/  LOP3.LUT R237, R10, 0x40, RZ, 0x3c, !PT ;  /* 0x000000400aed7812 */ /* 0x000fe400078e3cff */
.L_x_2:
[----:B------:R-:W2:Y:S04]  /*2e10*/  LDL.64 R8, [R1+0x120] ;  /* 0x0001200001087983 */ /* 0x000ea80000100a00 */
[----:B------:R-:W3:Y:S04]  /*2e20*/  LDL.64 R26, [R1+0x100] ;  /* 0x00010000011a7983 */ /* 0x000ee80000100a00 */
[----:B------:R-:W4:Y:S04]  /*2e30*/  LDL.64 R42, [R1+0xf0] ;  /* 0x0000f000012a7983 */ /* 0x000f280000100a00 */
[----:B------:R-:W5:Y:S04]  /*2e40*/  LDL.64 R36, [R1+0xe0] ;  /* 0x0000e00001247983 */ /* 0x000f680000100a00 */
        /* <DEDUP_REMOVED lines=22> */
[----:B------:R-:W5:Y:S01]  /*2fb0*/  LDL.64 R58, [R1+0x68] ;  /* 0x00006800013a7983 */ /* 0x000f620000100a00 */
[----:B--2---:R-:W-:-:S04]  /*2fc0*/  IMAD.WIDE R8, R6, 0x2, R8 ;  /* 0x0000000206087825 */ /* 0x004fc800078e0208 */
[C---:B---3--:R-:W-:Y:S01]  /*2fd0*/  IMAD.WIDE R26, R6.reuse, 0x2, R26 ;  /* 0x00000002061a7825 */ /* 0x048fe200078e021a */
[----:B------:R4:W2:Y:S04]  /*2fe0*/  LDG.E.U16 R4, [R8.64] ;  /* 0x0000000608047981 */ /* 0x0008a8000c1e1500 */
[----:B------:R0:W3:Y:S01]  /*2ff0*/  LDG.E.U16 R7, [R26.64] ;  /* 0x000000061a077981 */ /* 0x0000e2000c1e1500 */
[----:B----4-:R-:W-:-:S03]  /*3000*/  IMAD.WIDE R8, R6, 0x2, R42 ;  /* 0x0000000206087825 */ /* 0x010fc600078e022a */
[----:B------:R-:W4:Y:S04]  /*3010*/  LDL.64 R42, [R1+0x98] ;  /* 0x00009800012a7983 */ /* 0x000f280000100a00 */
[----:B0-----:R0:W2:Y:S01]  /*3020*/  LDG.E.U16 R27, [R8.64] ;  /* 0x00000006081b7981 */ /* 0x0010a2000c1e1500 */
[----:B-----5:R-:W-:-:S04]  /*3030*/  IMAD.WIDE R24, R6, 0x2, R24 ;  /* 0x0000000206187825 */ /* 0x020fc800078e0218 */
[C---:B------:R-:W-:Y:S02]  /*3040*/  IMAD.WIDE R28, R6.reuse, 0x2, R28 ;  /* 0x00000002061c7825 */ /* 0x040fe400078e021c */
[----:B------:R1:W5:Y:S02]  /*3050*/  LDG.E.U16 R24, [R24.64] ;  /* 0x0000000618187981 */ /* 0x000364000c1e1500 */
[C---:B0-----:R-:W-:Y:S02]  /*3060*/  IMAD.WIDE R8, R6.reuse, 0x2, R36 ;  /* 0x0000000206087825 */ /* 0x041fe400078e0224 */
[----:B------:R-:W2:Y:S02]  /*3070*/  LDL.64 R36, [R1+0x40] ;  /* 0x0000400001247983 */ /* 0x000ea40000100a00 */
[C---:B------:R-:W-:Y:S02]  /*3080*/  IMAD.WIDE R14, R6.reuse, 0x2, R14 ;  /* 0x00000002060e7825 */ /* 0x040fe400078e020e */
[----:B------:R0:W2:Y:S02]  /*3090*/  LDG.E.U16 R8, [R8.64] ;  /* 0x0000000608087981 */ /* 0x0000a4000c1e1500 */
[----:B------:R-:W-:-:S02]  /*30a0*/  IMAD.WIDE R32, R6, 0x2, R32 ;  /* 0x0000000206207825 */ /* 0x000fc400078e0220 */
[----:B-1----:R1:W3:Y:S04]  /*30b0*/  LDG.E.U16 R25, [R28.64] ;  /* 0x000000061c197981 */ /* 0x0022e8000c1e1500 */
[----:B------:R0:W3:Y:S01]  /*30c0*/  LDG.E.U16 R14, [R14.64] ;  /* 0x000000060e0e7981 */ /* 0x0000e2000c1e1500 */
[----:B-1----:R-:W-:-:S03]  /*30d0*/  IMAD.WIDE R28, R6, 0x2, R48 ;  /* 0x00000002061c7825 */ /* 0x002fc600078e0230 */
[----:B------:R-:W3:Y:S04]  /*30e0*/  LDL.64 R48, [R1+0x30] ;  /* 0x0000300001307983 */ /* 0x000ee80000100a00 */
[----:B0-----:R0:W5:Y:S04]  /*30f0*/  LDG.E.U16 R15, [R32.64] ;  /* 0x00000006200f7981 */ /* 0x001168000c1e1500 */
[----:B------:R1:W5:Y:S01]  /*3100*/  LDG.E.U16 R9, [R28.64] ;  /* 0x000000061c097981 */ /* 0x000362000c1e1500 */
[----:B0-----:R-:W-:-:S03]  /*3110*/  IMAD.WIDE R32, R6, 0x2, R56 ;  /* 0x0000000206207825 */ /* 0x001fc600078e0238 */
[----:B------:R-:W5:Y:S01]  /*3120*/  LDL.64 R56, [R1+0x48] ;  /* 0x0000480001387983 */ /* 0x000f620000100a00 */
[----:B-1----:R-:W-:-:S03]  /*3130*/  IMAD.WIDE R28, R6, 0x2, R54 ;  /* 0x00000002061c7825 */ /* 0x002fc600078e0236 */
[----:B------:R-:W5:Y:S01]  /*3140*/  LDL.64 R54, [R1+0x28] ;  /* 0x0000280001367983 */ /* 0x000f620000100a00 */
[----:B------:R-:W-:-:S04]  /*3150*/  IMAD.WIDE R30, R6, 0x2, R30 ;  /* 0x00000002061e7825 */ /* 0x000fc800078e021e */
[C---:B------:R-:W-:Y:S01]  /*3160*/  IMAD.WIDE R12, R6.reuse, 0x2, R12 ;  /* 0x00000002060c7825 */ /* 0x040fe200078e020c */
[----:B------:R4:W5:Y:S03]  /*3170*/  LDG.E.U16 R26, [R30.64] ;  /* 0x000000061e1a7981 */ /* 0x000966000c1e1500 */
[C---:B------:R-:W-:Y:S02]  /*3180*/  IMAD.WIDE R34, R6.reuse, 0x2, R34 ;  /* 0x0000000206227825 */ /* 0x040fe400078e0222 */
[----:B------:R0:W5:Y:S02]  /*3190*/  LDG.E.U16 R13, [R12.64] ;  /* 0x000000060c0d7981 */ /* 0x000164000c1e1500 */
[----:B------:R-:W-:-:S04]  /*31a0*/  IMAD.WIDE R38, R6, 0x2, R38 ;  /* 0x0000000206267825 */ /* 0x000fc800078e0226 */
[C---:B------:R-:W-:Y:S02]  /*31b0*/  IMAD.WIDE R40, R6.reuse, 0x2, R40 ;  /* 0x0000000206287825 */ /* 0x040fe400078e0228 */
[----:B------:R1:W5:Y:S04]  /*31c0*/  LDG.E.U16 R38, [R38.64] ;  /* 0x0000000626267981 */ /* 0x000368000c1e1500 */
[----:B0-----:R0:W5:Y:S04]  /*31d0*/  LDG.E.U16 R12, [R34.64] ;  /* 0x00000006220c7981 */ /* 0x001168000c1e1500 */
[----:B------:R0:W5:Y:S04]  /*31e0*/  LDG.E.U16 R40, [R40.64] ;  /* 0x0000000628287981 */ /* 0x000168000c1e1500 */
[----:B-1----:R1:W5:Y:S01]  /*31f0*/  LDG.E.U16 R39, [R32.64] ;  /* 0x0000000620277981 */ /* 0x002362000c1e1500 */
[----:B0-----:R-:W-:-:S03]  /*3200*/  IMAD.WIDE R34, R6, 0x2, R44 ;  /* 0x0000000206227825 */ /* 0x001fc600078e022c */
[----:B------:R0:W5:Y:S01]  /*3210*/  LDG.E.U16 R41, [R28.64] ;  /* 0x000000061c297981 */ /* 0x000162000c1e1500 */
[----:B-1----:R-:W-:-:S03]  /*3220*/  IMAD.WIDE R32, R6, 0x2, R46 ;  /* 0x0000000206207825 */ /* 0x002fc600078e022e */
[----:B------:R1:W5:Y:S01]  /*3230*/  LDG.E.U16 R46, [R34.64] ;  /* 0x00000006222e7981 */ /* 0x000362000c1e1500 */
[----:B0-----:R-:W-:-:S03]  /*3240*/  IMAD.WIDE R28, R6, 0x2, R70 ;  /* 0x00000002061c7825 */ /* 0x001fc600078e0246 */
[----:B------:R0:W5:Y:S01]  /*3250*/  LDG.E.U16 R45, [R32.64] ;  /* 0x00000006202d7981 */ /* 0x000162000c1e1500 */
[----:B-1----:R-:W-:-:S04]  /*3260*/  IMAD.WIDE R34, R6, 0x2, R50 ;  /* 0x0000000206227825 */ /* 0x002fc800078e0232 */
[C---:B0-----:R-:W-:Y:S01]  /*3270*/  IMAD.WIDE R32, R6.reuse, 0x2, R52 ;  /* 0x0000000206207825 */ /* 0x041fe200078e0234 */
[----:B------:R5:W5:Y:S04]  /*3280*/  LDG.E.U16 R51, [R34.64] ;  /* 0x0000000622337981 */ /* 0x000b68000c1e1500 */
[----:B------:R0:W5:Y:S02]  /*3290*/  LDG.E.U16 R50, [R32.64] ;  /* 0x0000000620327981 */ /* 0x000164000c1e1500 */
[----:B0-----:R-:W-:-:S06]  /*32a0*/  IMAD.WIDE R32, R6, 0x2, R58 ;  /* 0x0000000206207825 */ /* 0x001fcc00078e023a */
[----:B------:R-:W5:Y:S01]  /*32b0*/  LDG.E.U16 R32, [R32.64] ;  /* 0x0000000620207981 */ /* 0x000f62000c1e1500 */
[----:B----4-:R-:W-:-:S03]  /*32c0*/  IMAD.WIDE R30, R6, 0x2, R42 ;  /* 0x00000002061e7825 */ /* 0x010fc600078e022a */
[----:B------:R0:W4:Y:S04]  /*32d0*/  LDG.E.U16 R43, [R28.64] ;  /* 0x000000061c2b7981 */ /* 0x000128000c1e1500 */
[----:B------:R1:W4:Y:S02]  /*32e0*/  LDG.E.U16 R42, [R30.64] ;  /* 0x000000061e2a7981 */ /* 0x000324000c1e1500 */
[----:B-1----:R-:W-:-:S04]  /*32f0*/  IMAD.WIDE R30, R6, 0x2, R68 ;  /* 0x00000002061e7825 */ /* 0x002fc800078e0244 */
[C---:B--2---:R-:W-:Y:S01]  /*3300*/  IMAD.WIDE R36, R6.reuse, 0x2, R36 ;  /* 0x0000000206247825 */ /* 0x044fe200078e0224 */
[----:B------:R1:W2:Y:S04]  /*3310*/  LDG.E.U16 R44, [R30.64] ;  /* 0x000000061e2c7981 */ /* 0x0002a8000c1e1500 */
[----:B------:R3:W4:Y:S01]  /*3320*/  LDG.E.U16 R47, [R36.64] ;  /* 0x00000006242f7981 */ /* 0x000722000c1e1500 */
[----:B0-----:R-:W-:-:S04]  /*3330*/  IMAD.WIDE R28, R6, 0x2, R66 ;  /* 0x00000002061c7825 */ /* 0x001fc800078e0242 */
[----:B-1----:R-:W-:-:S04]  /*3340*/  IMAD.WIDE R30, R6, 0x2, R64 ;  /* 0x00000002061e7825 */ /* 0x002fc800078e0240 */
[C---:B---3--:R-:W-:Y:S02]  /*3350*/  IMAD.WIDE R36, R6.reuse, 0x2, R48 ;  /* 0x0000000206247825 */ /* 0x048fe400078e0230 */
[----:B------:R0:W3:Y:S04]  /*3360*/  LDG.E.U16 R49, [R30.64] ;  /* 0x000000061e317981 */ /* 0x0000e8000c1e1500 */
[----:B------:R1:W3:Y:S04]  /*3370*/  LDG.E.U16 R48, [R28.64] ;  /* 0x000000061c307981 */ /* 0x0002e8000c1e1500 */
[----:B------:R5:W3:Y:S01]  /*3380*/  LDG.E.U16 R52, [R36.64] ;  /* 0x0000000624347981 */ /* 0x000ae2000c1e1500 */
[----:B0-----:R-:W-:-:S04]  /*3390*/  IMAD.WIDE R30, R6, 0x2, R60 ;  /* 0x00000002061e7825 */ /* 0x001fc800078e023c */
[C---:B-1----:R-:W-:Y:S02]  /*33a0*/  IMAD.WIDE R28, R6.reuse, 0x2, R62 ;  /* 0x00000002061c7825 */ /* 0x042fe400078e023e */
[----:B------:R-:W3:Y:S02]  /*33b0*/  LDG.E.U16 R30, [R30.64] ;  /* 0x000000061e1e7981 */ /* 0x000ee4000c1e1500 */
[C---:B-----5:R-:W-:Y:S02]  /*33c0*/  IMAD.WIDE R34, R6.reuse, 0x2, R56 ;  /* 0x0000000206227825 */ /* 0x060fe400078e0238 */
[----:B------:R-:W5:Y:S02]  /*33d0*/  LDG.E.U16 R28, [R28.64] ;  /* 0x000000061c1c7981 */ /* 0x000f64000c1e1500 */
[----:B------:R-:W-:Y:S02]  /*33e0*/  IMAD.WIDE R36, R6, 0x2, R54 ;  /* 0x0000000206247825 */ /* 0x000fe400078e0236 */
[----:B------:R-:W5:Y:S04]  /*33f0*/  LDG.E.U16 R34, [R34.64] ;  /* 0x0000000622227981 */ /* 0x000f68000c1e1500 */
[----:B------:R-:W5:Y:S04]  /*3400*/  LDG.E.U16 R36, [R36.64] ;  /* 0x0000000624247981 */ /* 0x000f68000c1e1500 */
[----:B------:R-:W-:Y:S01]  /*3410*/  BAR.SYNC.DEFER_BLOCKING 0x0 ;  /* 0x0000000000007b1d */ /* 0x000fe20000010000 */
[----:B------:R-:W-:-:S02]  /*3420*/  LOP3.LUT R54, R2, 0x20, RZ, 0x3c, !PT ;  /* 0x0000002002367812 */ /* 0x000fc400078e3cff */
[----:B------:R-:W-:-:S03]  /*3430*/  LOP3.LUT R53, R2, 0x40, RZ, 0x3c, !PT ;  /* 0x0000004002357812 */ /* 0x000fc600078e3cff */
[----:B------:R-:W-:Y:S04]  /*3440*/  STS.U16 [R2+0x4000], R4 ;  /* 0x0040000402007388 */ /* 0x000fe80000000400 */
[----:B------:R-:W-:Y:S04]  /*3450*/  STS.U16 [R2+0x4400], R7 ;  /* 0x0044000702007388 */ /* 0x000fe80000000400 */
[----:B------:R-:W-:Y:S04]  /*3460*/  STS.U16 [R2+0x4800], R8 ;  /* 0x0048000802007388 */ /* 0x000fe80000000400 */
[----:B------:R-:W-:Y:S04]  /*3470*/  STS.U16 [R2+0x4c00], R38 ;  /* 0x004c002602007388 */ /* 0x000fe80000000400 */
[----:B------:R-:W-:Y:S04]  /*3480*/  STS.U16 [R2+0x5000], R41 ;  /* 0x0050002902007388 */ /* 0x000fe80000000400 */
[----:B------:R-:W-:Y:S04]  /*3490*/  STS.U16 [R2+0x5800], R46 ;  /* 0x0058002e02007388 */ /* 0x000fe80000000400 */
[----:B--2---:R-:W-:Y:S04]  /*34a0*/  STS.U16 [R2+0x5400], R44 ;  /* 0x0054002c02007388 */ /* 0x004fe80000000400 */
[----:B----4-:R-:W-:Y:S04]  /*34b0*/  STS.U16 [R2+0x5c00], R47 ;  /* 0x005c002f02007388 */ /* 0x010fe80000000400 */
[----:B------:R-:W-:Y:S04]  /*34c0*/  STS.U16 [R54+0x4100], R24 ;  /* 0x0041001836007388 */ /* 0x000fe80000000400 */
[----:B------:R-:W-:Y:S04]  /*34d0*/  STS.U16 [R54+0x4500], R14 ;  /* 0x0045000e36007388 */ /* 0x000fe80000000400 */
[----:B------:R-:W-:Y:S04]  /*34e0*/  STS.U16 [R54+0x4900], R15 ;  /* 0x0049000f36007388 */ /* 0x000fe80000000400 */
[----:B------:R-:W-:Y:S04]  /*34f0*/  STS.U16 [R54+0x4d00], R39 ;  /* 0x004d002736007388 */ /* 0x000fe80000000400 */
[----:B------:R-:W-:Y:S04]  /*3500*/  STS.U16 [R54+0x5100], R42 ;  /* 0x0051002a36007388 */ /* 0x000fe80000000400 */
[----:B------:R-:W-:Y:S04]  /*3510*/  STS.U16 [R54+0x5500], R45 ;  /* 0x0055002d36007388 */ /* 0x000fe80000000400 */
[----:B---3--:R-:W-:Y:S04]  /*3520*/  STS.U16 [R54+0x5900], R49 ;  /* 0x0059003136007388 */ /* 0x008fe80000000400 */
[----:B------:R-:W-:Y:S04]  /*3530*/  STS.U16 [R54+0x5d00], R51 ;  /* 0x005d003336007388 */ /* 0x000fe80000000400 */
        /* <DEDUP_REMOVED lines=11> */
[----:B-----5:R-:W-:Y:S04]  /*35f0*/  STS.U16 [R252+0x4f00], R28 ;  /* 0x004f001cfc007388 */ /* 0x020fe80000000400 */
[----:B------:R-:W-:Y:S04]  /*3600*/  STS.U16 [R252+0x5300], R30 ;  /* 0x0053001efc007388 */ /* 0x000fe80000000400 */
[----:B------:R-:W-:Y:S04]  /*3610*/  STS.U16 [R252+0x5700], R32 ;  /* 0x00570020fc007388 */ /* 0x000fe80000000400 */
[----:B------:R-:W-:Y:S04]  /*3620*/  STS.U16 [R252+0x5b00], R34 ;  /* 0x005b0022fc007388 */ /* 0x000fe80000000400 */
[----:B------:R-:W-:Y:S04]  /*3630*/  STS.U16 [R252+0x5f00], R36 ;  /* 0x005f0024fc007388 */ /* 0x000fe80000000400 */
[----:B------:R-:W-:Y:S06]  /*3640*/  BAR.SYNC.DEFER_BLOCKING 0x0 ;  /* 0x0000000000007b1d */ /* 0x000fec0000010000 */
[----:B------:R-:W-:Y:S04]  /*3650*/  LDSM.16.MT88.4 R180, [R3] ;  /* 0x0000000003b4783b */ /* 0x000fe80000004200 */
[----:B------:R-:W0:Y:S04]  /*3660*/  LDSM.16.M88.4 R144, [R10+0x4000] ;  /* 0x004000000a90783b */ /* 0x000e280000000200 */
[----:B------:R-:W1:Y:S04]  /*3670*/  LDSM.16.M88.4 R176, [R10+0x4400] ;  /* 0x004400000ab0783b */ /* 0x000e680000000200 */
[----:B------:R-:W2:Y:S04]  /*3680*/  LDSM.16.M88.4 R172, [R10+0x4800] ;  /* 0x004800000aac783b */ /* 0x000ea80000000200 */
[----:B------:R-:W3:Y:S04]  /*3690*/  LDSM.16.M88.4 R60, [R10+0x4c00] ;  /* 0x004c00000a3c783b */ /* 0x000ee80000000200 */
[----:B------:R-:W4:Y:S04]  /*36a0*/  LDSM.16.M88.4 R168, [R10+0x5000] ;  /* 0x005000000aa8783b */ /* 0x000f280000000200 */
[----:B------:R-:W5:Y:S04]  /*36b0*/  LDSM.16.M88.4 R48, [R10+0x5400] ;  /* 0x005400000a30783b */ /* 0x000f680000000200 */
[----:B------:R-:W3:Y:S04]  /*36c0*/  LDSM.16.M88.4 R156, [R10+0x5800] ;  /* 0x005800000a9c783b */ /* 0x000ee80000000200 */
[----:B------:R-:W4:Y:S04]  /*36d0*/  LDSM.16.MT88.4 R40, [R3+0x80] ;  /* 0x000080000328783b */ /* 0x000f280000004200 */
[----:B------:R-:W4:Y:S04]  /*36e0*/  LDSM.16.M88.4 R28, [R10+0x5c00] ;  /* 0x005c00000a1c783b */ /* 0x000f280000000200 */
[----:B------:R-:W5:Y:S04]  /*36f0*/  LDSM.16.MT88.4 R56, [R3+0x1000] ;  /* 0x001000000338783b */ /* 0x000f680000004200 */
[----:B------:R-:W5:Y:S01]  /*3700*/  LDSM.16.MT88.4 R36, [R3+0x1080] ;  /* 0x001080000324783b */ /* 0x000f620000004200 */
[C---:B0-----:R-:W-:Y:S03]  /*3710*/  HMMA.16816.F32 R64, R180.reuse, R144, RZ ;  /* 0x00000090b440723c */ /* 0x041fe600000018ff */
[----:B------:R-:W-:Y:S05]  /*3720*/  LDSM.16.MT88.4 R204, [R3+0x2080] ;  /* 0x0020800003cc783b */ /* 0x000fea0000004200 */
[C---:B-1----:R-:W-:Y:S08]  /*3730*/  HMMA.16816.F32 R12, R180.reuse, R176, RZ ;  /* 0x000000b0b40c723c */ /* 0x042ff000000018ff */
[C---:B--2---:R-:W-:Y:S08]  /*3740*/  HMMA.16816.F32 R24, R180.reuse, R172, RZ ;  /* 0x000000acb418723c */ /* 0x044ff000000018ff */
[C---:B---3--:R-:W-:Y:S08]  /*3750*/  HMMA.16816.F32 R32, R180.reuse, R60, RZ ;  /* 0x0000003cb420723c */ /* 0x048ff000000018ff */
[C---:B----4-:R-:W-:Y:S08]  /*3760*/  HMMA.16816.F32 R148, R180.reuse, R168, RZ ;  /* 0x000000a8b494723c */ /* 0x050ff000000018ff */
[C---:B-----5:R-:W-:Y:S08]  /*3770*/  HMMA.16816.F32 R72, R180.reuse, R48, RZ ;  /* 0x00000030b448723c */ /* 0x060ff000000018ff */
[----:B------:R-:W-:Y:S08]  /*3780*/  HMMA.16816.F32 R68, R180, R156, RZ ;  /* 0x0000009cb444723c */ /* 0x000ff000000018ff */
[C---:B------:R-:W-:Y:S08]  /*3790*/  HMMA.16816.F32 R164, R40.reuse, R144, RZ ;  /* 0x0000009028a4723c */ /* 0x040ff000000018ff */
[C---:B------:R-:W-:Y:S08]  /*37a0*/  HMMA.16816.F32 R152, R40.reuse, R176, RZ ;  /* 0x000000b02898723c */ /* 0x040ff000000018ff */
[C---:B------:R-:W-:Y:S08]  /*37b0*/  HMMA.16816.F32 R108, R40.reuse, R172, RZ ;  /* 0x000000ac286c723c */ /* 0x040ff000000018ff */
[C---:B------:R-:W-:Y:S08]  /*37c0*/  HMMA.16816.F32 R140, R40.reuse, R60, RZ ;  /* 0x0000003c288c723c */ /* 0x040ff000000018ff */
[C---:B------:R-:W-:Y:S08]  /*37d0*/  HMMA.16816.F32 R52, R40.reuse, R168, RZ ;  /* 0x000000a82834723c */ /* 0x040ff000000018ff */
[C---:B------:R-:W-:Y:S08]  /*37e0*/  HMMA.16816.F32 R160, R40.reuse, R48, RZ ;  /* 0x0000003028a0723c */ /* 0x040ff000000018ff */
[----:B------:R-:W-:Y:S08]  /*37f0*/  HMMA.16816.F32 R44, R40, R156, RZ ;  /* 0x0000009c282c723c */ /* 0x000ff000000018ff */
[-C--:B------:R-:W-:Y:S08]  /*3800*/  HMMA.16816.F32 R180, R180, R28.reuse, RZ ;  /* 0x0000001cb4b4723c */ /* 0x080ff000000018ff */
[----:B------:R-:W-:Y:S08]  /*3810*/  HMMA.16816.F32 R40, R40, R28, RZ ;  /* 0x0000001c2828723c */ /* 0x000ff000000018ff */
[C---:B------:R-:W-:Y:S08]  /*3820*/  HMMA.16816.F32 R64, R56.reuse, R146, R64 ;  /* 0x000000923840723c */ /* 0x040ff00000001840 */
[C---:B------:R-:W-:Y:S08]  /*3830*/  HMMA.16816.F32 R12, R56.reuse, R178, R12 ;  /* 0x000000b2380c723c */ /* 0x040ff0000000180c */
[C---:B------:R-:W-:Y:S08]  /*3840*/  HMMA.16816.F32 R24, R56.reuse, R174, R24 ;  /* 0x000000ae3818723c */ /* 0x040ff00000001818 */
[C---:B------:R-:W-:Y:S08]  /*3850*/  HMMA.16816.F32 R32, R56.reuse, R62, R32 ;  /* 0x0000003e3820723c */ /* 0x040ff00000001820 */
[C---:B------:R-:W-:Y:S08]  /*3860*/  HMMA.16816.F32 R148, R56.reuse, R170, R148 ;  /* 0x000000aa3894723c */ /* 0x040ff00000001894 */
[C---:B------:R-:W-:Y:S08]  /*3870*/  HMMA.16816.F32 R72, R56.reuse, R50, R72 ;  /* 0x000000323848723c */ /* 0x040ff00000001848 */
[C---:B------:R-:W-:Y:S08]  /*3880*/  HMMA.16816.F32 R68, R56.reuse, R158, R68 ;  /* 0x0000009e3844723c */ /* 0x040ff00000001844 */
[----:B------:R-:W-:Y:S01]  /*3890*/  HMMA.16816.F32 R56, R56, R30, R180 ;  /* 0x0000001e3838723c */ /* 0x000fe200000018b4 */
[----:B------:R-:W-:Y:S07]  /*38a0*/  LDSM.16.MT88.4 R180, [R3+0x3000] ;  /* 0x0030000003b4783b */ /* 0x000fee0000004200 */
[C---:B------:R-:W-:Y:S01]  /*38b0*/  HMMA.16816.F32 R144, R36.reuse, R146, R164 ;  /* 0x000000922490723c */ /* 0x040fe200000018a4 */
[----:B------:R-:W-:Y:S07]  /*38c0*/  LDSM.16.M88.4 R164, [R237+0x4800] ;  /* 0x00480000eda4783b */ /* 0x000fee0000000200 */
[C---:B------:R-:W-:Y:S01]  /*38d0*/  HMMA.16816.F32 R176, R36.reuse, R178, R152 ;  /* 0x000000b224b0723c */ /* 0x040fe20000001898 */
[----:B------:R-:W0:Y:S07]  /*38e0*/  LDSM.16.MT88.4 R152, [R3+0x2000] ;  /* 0x002000000398783b */ /* 0x000e2e0000004200 */
[C---:B------:R-:W-:Y:S01]  /*38f0*/  HMMA.16816.F32 R172, R36.reuse, R174, R108 ;  /* 0x000000ae24ac723c */ /* 0x040fe2000000186c */
[----:B------:R-:W-:Y:S07]  /*3900*/  LDSM.16.M88.4 R108, [R237+0x5000] ;  /* 0x00500000ed6c783b */ /* 0x000fee0000000200 */
[C---:B------:R-:W-:Y:S01]  /*3910*/  HMMA.16816.F32 R140, R36.reuse, R62, R140 ;  /* 0x0000003e248c723c */ /* 0x040fe2000000188c */
[----:B------:R-:W1:Y:S07]  /*3920*/  LDSM.16.M88.4 R60, [R237+0x4000] ;  /* 0x00400000ed3c783b */ /* 0x000e6e0000000200 */
[C---:B------:R-:W-:Y:S01]  /*3930*/  HMMA.16816.F32 R168, R36.reuse, R170, R52 ;  /* 0x000000aa24a8723c */ /* 0x040fe20000001834 */
[----:B------:R-:W2:Y:S07]  /*3940*/  LDSM.16.M88.4 R52, [R237+0x4400] ;  /* 0x00440000ed34783b */ /* 0x000eae0000000200 */
[C---:B------:R-:W-:Y:S01]  /*3950*/  HMMA.16816.F32 R160, R36.reuse, R50, R160 ;  /* 0x0000003224a0723c */ /* 0x040fe200000018a0 */
[----:B------:R-:W-:Y:S07]  /*3960*/  LDSM.16.M88.4 R48, [R237+0x5800] ;  /* 0x00580000ed30783b */ /* 0x000fee0000000200 */
[C---:B------:R-:W-:Y:S01]  /*3970*/  HMMA.16816.F32 R156, R36.reuse, R158, R44 ;  /* 0x0000009e249c723c */ /* 0x040fe2000000182c */
[----:B------:R-:W3:Y:S07]  /*3980*/  LDSM.16.M88.4 R44, [R237+0x5400] ;  /* 0x00540000ed2c783b */ /* 0x000eee0000000200 */
[----:B------:R-:W-:Y:S01]  /*3990*/  HMMA.16816.F32 R40, R36, R30, R40 ;  /* 0x0000001e2428723c */ /* 0x000fe20000001828 */
[----:B------:R-:W4:Y:S04]  /*39a0*/  LDSM.16.M88.4 R28, [R237+0x4c00] ;  /* 0x004c0000ed1c783b */ /* 0x000f280000000200 */
[----:B------:R-:W5:Y:S03]  /*39b0*/  LDSM.16.M88.4 R36, [R237+0x5c00] ;  /* 0x005c0000ed24783b */ /* 0x000f660000000200 */
[C---:B0-----:R-:W-:Y:S08]  /*39c0*/  HMMA.16816.F32 R24, R152.reuse, R164, R24 ;  /* 0x000000a49818723c */ /* 0x041ff00000001818 */
[C---:B-1----:R-:W-:Y:S08]  /*39d0*/  HMMA.16816.F32 R64, R152.reuse, R60, R64 ;  /* 0x0000003c9840723c */ /* 0x042ff00000001840 */
[C---:B--2---:R-:W-:Y:S08]  /*39e0*/  HMMA.16816.F32 R12, R152.reuse, R52, R12 ;  /* 0x00000034980c723c */ /* 0x044ff0000000180c */
[C---:B------:R-:W-:Y:S08]  /*39f0*/  HMMA.16816.F32 R148, R152.reuse, R108, R148 ;  /* 0x0000006c9894723c */ /* 0x040ff00000001894 */
[C---:B---3--:R-:W-:Y:S08]  /*3a00*/  HMMA.16816.F32 R72, R152.reuse, R44, R72 ;  /* 0x0000002c9848723c */ /* 0x048ff00000001848 */
[C---:B----4-:R-:W-:Y:S08]  /*3a10*/  HMMA.16816.F32 R32, R152.reuse, R28, R32 ;  /* 0x0000001c9820723c */ /* 0x050ff00000001820 */
[C---:B------:R-:W-:Y:S08]  /*3a20*/  HMMA.16816.F32 R68, R152.reuse, R48, R68 ;  /* 0x000000309844723c */ /* 0x040ff00000001844 */
[----:B-----5:R-:W-:Y:S01]  /*3a30*/  HMMA.16816.F32 R56, R152, R36, R56 ;  /* 0x000000249838723c */ /* 0x020fe20000001838 */
[----:B------:R-:W0:Y:S07]  /*3a40*/  LDSM.16.MT88.4 R152, [R3+0x3080] ;  /* 0x003080000398783b */ /* 0x000e2e0000004200 */
[----:B------:R-:W-:Y:S01]  /*3a50*/  HMMA.16816.F32 R156, R204, R48, R156 ;  /* 0x00000030cc9c723c */ /* 0x000fe2000000189c */
[----:B------:R-:W2:Y:S07]  /*3a60*/  LDL.64 R48, [R1] ;  /* 0x0000000001307983 */ /* 0x000eae0000100a00 */
        /* <DEDUP_REMOVED lines=8> */
[----:B------:R-:W3:Y:S04]  /*3af0*/  LDL.64 R182, [R1+0x20] ;  /* 0x0000200001b67983 */ /* 0x000ee80000100a00 */
[----:B------:R-:W4:Y:S03]  /*3b00*/  LDL.64 R180, [R1+0x18] ;  /* 0x0000180001b47983 */ /* 0x000f260000100a00 */
[----:B------:R-:W-:Y:S11]  /*3b10*/  HMMA.16816.F32 R168, R204, R108, R168 ;  /* 0x0000006ccca8723c */ /* 0x000ff600000018a8 */
[----:B------:R-:W-:Y:S11]  /*3b20*/  @!UPT UIADD3 URZ, URZ, URZ, URZ ;  /* 0x0000003f3f3ff290 */ /* 0x000ff6000fffe03f */
[----:B------:R-:W-:Y:S02]  /*3b30*/  @!UPT UIADD3 URZ, URZ, URZ, URZ ;  /* 0x0000003f3f3ff290 */ /* 0x000fe4000fffe03f */
[----:B0-----:R-:W-:Y:S01]  /*3b40*/  HMMA.16816.F32 R108, R152, R110, R168 ;  /* 0x0000006e986c723c */ /* 0x001fe200000018a8 */
[----:B------:R-:W5:Y:S04]  /*3b50*/  LDL.64 R170, [R1+0x10] ;  /* 0x0000100001aa7983 */ /* 0x000f680000100a00 */
[----:B------:R-:W5:Y:S03]  /*3b60*/  LDL.64 R168, [R1+0x8] ;  /* 0x0000080001a87983 */ /* 0x000f660000100a00 */
[C---:B------:R-:W-:Y:S01]  /*3b70*/  HMMA.16816.F32 R176, R204.reuse, R52, R176 ;  /* 0x00000034ccb0723c */ /* 0x040fe200000018b0 */
[----:B------:R-:W0:Y:S07]  /*3b80*/  S2R R100, SR_TID.X ;  /* 0x0000000000647919 */ /* 0x000e2e0000002100 */
[----:B------:R-:W-:Y:S11]  /*3b90*/  HMMA.16816.F32 R172, R204, R164, R172 ;  /* 0x000000a4ccac723c */ /* 0x000ff600000018ac */
[----:B------:R-:W-:Y:S05]  /*3ba0*/  @!UPT UIADD3 URZ, URZ, URZ, URZ ;  /* 0x0000003f3f3ff290 */ /* 0x000fea000fffe03f */
[----:B------:R-:W-:Y:S01]  /*3bb0*/  HMMA.16816.F32 R52, R152, R54, R176 ;  /* 0x000000369834723c */ /* 0x000fe200000018b0 */
[----:B0-----:R-:W-:-:S04]  /*3bc0*/  LOP3.LUT R4, R100, 0x3, RZ, 0xc0, !PT ;  /* 0x0000000364047812 */ /* 0x001fc800078ec0ff */
[----:B------:R-:W-:-:S03]  /*3bd0*/  LEA R4, P0, R4, UR4, 0x1 ;  /* 0x0000000404047c11 */ /* 0x000fc6000f8008ff */
[----:B------:R-:W-:Y:S01]  /*3be0*/  HMMA.16816.F32 R164, R152, R166, R172 ;  /* 0x000000a698a4723c */ /* 0x000fe200000018ac */
[----:B------:R-:W-:Y:S02]  /*3bf0*/  IADD3 R7, P3, R4, 0x9, RZ ;  /* 0x0000000904077810 */ /* 0x000fe40007f7e0ff */
[----:B------:R-:W-:-:S04]  /*3c00*/  IADD3 R177, R0, 0x8, RZ ;  /* 0x0000000800b17810 */ /* 0x000fc80007ffe0ff */
[----:B------:R-:W-:Y:S01]  /*3c10*/  IADD3.X R173, RZ, UR5, RZ, P0, !PT ;  /* 0x00000005ffad7c10 */ /* 0x000fe200087fe4ff */
[----:B------:R-:W-:Y:S01]  /*3c20*/  HMMA.16816.F32 R144, R204, R60, R144 ;  /* 0x0000003ccc90723c */ /* 0x000fe20000001890 */
[C---:B------:R-:W-:Y:S02]  /*3c30*/  IADD3 R178, R0.reuse, 0x40, RZ ;  /* 0x0000004000b27810 */ /* 0x040fe40007ffe0ff */
[----:B------:R-:W-:-:S05]  /*3c40*/  IADD3 R179, R0, 0x48, RZ ;  /* 0x0000004800b37810 */ /* 0x000fca0007ffe0ff */
[----:B------:R-:W-:Y:S01]  /*3c50*/  HMMA.16816.F32 R140, R204, R28, R140 ;  /* 0x0000001ccc8c723c */ /* 0x000fe2000000188c */
[C---:B------:R-:W-:Y:S02]  /*3c60*/  ISETP.GT.U32.AND P0, PT, R7.reuse, R0, PT ;  /* 0x000000000700720c */ /* 0x040fe40003f04070 */
[----:B------:R-:W-:-:S05]  /*3c70*/  ISETP.GT.U32.AND P1, PT, R7, R177, PT ;  /* 0x000000b10700720c */ /* 0x000fca0003f24070 */
[----:B------:R-:W-:Y:S01]  /*3c80*/  HMMA.16816.F32 R160, R204, R44, R160 ;  /* 0x0000002ccca0723c */ /* 0x000fe200000018a0 */
[----:B------:R-:W-:Y:S01]  /*3c90*/  IMAD.X R28, RZ, RZ, R173, P3 ;  /* 0x000000ffff1c7224 */ /* 0x000fe200018e06ad */
[----:B------:R-:W-:Y:S01]  /*3ca0*/  ISETP.GT.U32.AND P5, PT, R7, R178, PT ;  /* 0x000000b20700720c */ /* 0x000fe20003fa4070 */
[----:B------:R-:W-:Y:S01]  /*3cb0*/  FMUL R8, R13, c[0x0][0x188] ;  /* 0x000062000d087a20 */ /* 0x000fe20000400000 */
[----:B------:R-:W-:Y:S01]  /*3cc0*/  ISETP.GT.U32.AND P4, PT, R7, R179, PT ;  /* 0x000000b30700720c */ /* 0x000fe20003f84070 */
[----:B------:R-:W-:Y:S01]  /*3cd0*/  FMUL R7, R15, c[0x0][0x188] ;  /* 0x000062000f077a20 */ /* 0x000fe20000400000 */
[C---:B------:R-:W-:Y:S01]  /*3ce0*/  ISETP.GT.U32.AND.EX P0, PT, R28.reuse, RZ, PT, P0 ;  /* 0x000000ff1c00720c */ /* 0x040fe20003f04100 */
[----:B------:R-:W-:Y:S01]  /*3cf0*/  FMUL R9, R53, c[0x0][0x188] ;  /* 0x0000620035097a20 */ /* 0x000fe20000400000 */
[----:B------:R-:W-:Y:S02]  /*3d00*/  ISETP.GT.U32.AND.EX P1, PT, R28, RZ, PT, P1 ;  /* 0x000000ff1c00720c */ /* 0x000fe40003f24110 */
[----:B------:R-:W-:-:S02]  /*3d10*/  IADD3 R29, P2, R4, 0x10, RZ ;  /* 0x00000010041d7810 */ /* 0x000fc40007f5e0ff */
[----:B------:R-:W-:Y:S02]  /*3d20*/  ISETP.GT.U32.AND.EX P5, PT, R28, RZ, PT, P5 ;  /* 0x000000ff1c00720c */ /* 0x000fe40003fa4150 */
[----:B------:R-:W-:Y:S02]  /*3d30*/  FSEL R8, R8, -INF , !P0 ;  /* 0xff80000008087808 */ /* 0x000fe40004000000 */
[----:B------:R-:W-:Y:S01]  /*3d40*/  FSEL R7, R7, -INF , !P1 ;  /* 0xff80000007077808 */ /* 0x000fe20004800000 */
[----:B------:R-:W-:Y:S01]  /*3d50*/  FMUL R55, R55, c[0x0][0x188] ;  /* 0x0000620037377a20 */ /* 0x000fe20000400000 */
[C---:B------:R-:W-:Y:S02]  /*3d60*/  ISETP.GT.U32.AND P6, PT, R29.reuse, R0, PT ;  /* 0x000000001d00720c */ /* 0x040fe40003fc4070 */
[C---:B------:R-:W-:Y:S02]  /*3d70*/  ISETP.GT.U32.AND P3, PT, R29.reuse, R177, PT ;  /* 0x000000b11d00720c */ /* 0x040fe40003f64070 */
[----:B------:R-:W-:-:S02]  /*3d80*/  ISETP.GT.U32.AND P0, PT, R29, R178, PT ;  /* 0x000000b21d00720c */ /* 0x000fc40003f04070 */
[----:B------:R-:W-:Y:S02]  /*3d90*/  ISETP.GT.U32.AND P1, PT, R29, R179, PT ;  /* 0x000000b31d00720c */ /* 0x000fe40003f24070 */
[----:B------:R-:W-:Y:S02]  /*3da0*/  FSEL R9, R9, -INF , !P5 ;  /* 0xff80000009097808 */ /* 0x000fe40006800000 */
[----:B------:R-:W-:Y:S02]  /*3db0*/  IADD3 R13, P5, R4, 0x11, RZ ;  /* 0x00000011040d7810 */ /* 0x000fe40007fbe0ff */
[----:B------:R-:W-:Y:S02]  /*3dc0*/  IADD3.X R29, RZ, R173, RZ, P2, !PT ;  /* 0x000000adff1d7210 */ /* 0x000fe400017fe4ff */
[----:B------:R-:W-:Y:S01]  /*3dd0*/  ISETP.GT.U32.AND.EX P4, PT, R28, RZ, PT, P4 ;  /* 0x000000ff1c00720c */ /* 0x000fe20003f84140 */
[----:B------:R-:W-:Y:S01]  /*3de0*/  FMUL R26, R26, c[0x0][0x188] ;  /* 0x000062001a1a7a20 */ /* 0x000fe20000400000 */
[C---:B------:R-:W-:Y:S01]  /*3df0*/  ISETP.GT.U32.AND.EX P3, PT, R29.reuse, RZ, PT, P3 ;  /* 0x000000ff1d00720c */ /* 0x040fe20003f64130 */
[----:B------:R-:W-:Y:S01]  /*3e00*/  FMUL R15, R24, c[0x0][0x188] ;  /* 0x00006200180f7a20 */ /* 0x000fe20000400000 */
[----:B------:R-:W-:Y:S01]  /*3e10*/  ISETP.GT.U32.AND.EX P6, PT, R29, RZ, PT, P6 ;  /* 0x000000ff1d00720c */ /* 0x000fe20003fc4160 */
[----:B------:R-:W-:Y:S01]  /*3e20*/  FMUL R164, R164, c[0x0][0x188] ;  /* 0x00006200a4a47a20 */ /* 0x000fe20000400000 */
[----:B------:R-:W-:Y:S01]  /*3e30*/  FSEL R100, R55, -INF , !P4 ;  /* 0xff80000037647808 */ /* 0x000fe20006000000 */
[----:B------:R-:W-:Y:S01]  /*3e40*/  IMAD.X R24, RZ, RZ, R173, P5 ;  /* 0x000000ffff187224 */ /* 0x000fe200028e06ad */
[C---:B------:R-:W-:Y:S01]  /*3e50*/  ISETP.GT.U32.AND P2, PT, R13.reuse, R0, PT ;  /* 0x000000000d00720c */ /* 0x040fe20003f44070 */
[----:B------:R-:W-:Y:S01]  /*3e60*/  HMMA.16816.F32 R60, R152, R62, R144 ;  /* 0x0000003e983c723c */ /* 0x000fe20000001890 */
[----:B------:R-:W-:-:S02]  /*3e70*/  ISETP.GT.U32.AND P4, PT, R13, R177, PT ;  /* 0x000000b10d00720c */ /* 0x000fc40003f84070 */
[----:B------:R-:W-:Y:S01]  /*3e80*/  ISETP.GT.U32.AND.EX P0, PT, R29, RZ, PT, P0 ;  /* 0x000000ff1d00720c */ /* 0x000fe20003f04100 */
[----:B------:R-:W-:Y:S01]  /*3e90*/  FMUL R25, R25, c[0x0][0x188] ;  /* 0x0000620019197a20 */ /* 0x000fe20000400000 */
[----:B------:R-:W-:Y:S02]  /*3ea0*/  ISETP.GT.U32.AND.EX P1, PT, R29, RZ, PT, P1 ;  /* 0x000000ff1d00720c */ /* 0x000fe40003f24110 */
[----:B------:R-:W-:Y:S01]  /*3eb0*/  FSEL R145, R26, -INF , !P3 ;  /* 0xff8000001a917808 */ /* 0x000fe20005800000 */
[----:B------:R-:W-:Y:S01]  /*3ec0*/  HMMA.16816.F32 R40, R204, R36, R40 ;  /* 0x00000024cc28723c */ /* 0x000fe20000001828 */
[----:B------:R-:W-:Y:S01]  /*3ed0*/  FSEL R15, R15, -INF , !P6 ;  /* 0xff8000000f0f7808 */ /* 0x000fe20007000000 */
[----:B------:R-:W-:Y:S01]  /*3ee0*/  FMUL R26, R27, c[0x0][0x188] ;  /* 0x000062001b1a7a20 */ /* 0x000fe20000400000 */
[C---:B------:R-:W-:Y:S02]  /*3ef0*/  ISETP.GT.U32.AND P6, PT, R13.reuse, R178, PT ;  /* 0x000000b20d00720c */ /* 0x040fe40003fc4070 */
[----:B------:R-:W-:-:S02]  /*3f00*/  ISETP.GT.U32.AND P3, PT, R13, R179, PT ;  /* 0x000000b30d00720c */ /* 0x000fc40003f64070 */
[----:B------:R-:W-:Y:S01]  /*3f10*/  FMUL R37, R166, c[0x0][0x188] ;  /* 0x00006200a6257a20 */ /* 0x000fe20000400000 */
[----:B------:R-:W-:Y:S01]  /*3f20*/  HMMA.16816.F32 R28, R152, R30, R140 ;  /* 0x0000001e981c723c */ /* 0x000fe2000000188c */
[C---:B------:R-:W-:Y:S02]  /*3f30*/  ISETP.GT.U32.AND.EX P2, PT, R24.reuse, RZ, PT, P2 ;  /* 0x000000ff1800720c */ /* 0x040fe40003f44120 */
[----:B------:R-:W-:-:S04]  /*3f40*/  ISETP.GT.U32.AND.EX P4, PT, R24, RZ, PT, P4 ;  /* 0x000000ff1800720c */ /* 0x000fc80003f84140 */
[----:B------:R-:W-:Y:S01]  /*3f50*/  FSEL R141, R164, -INF , !P0 ;  /* 0xff800000a48d7808 */ /* 0x000fe20004000000 */
[----:B------:R-:W-:Y:S01]  /*3f60*/  HMMA.16816.F32 R44, R152, R46, R160 ;  /* 0x0000002e982c723c */ /* 0x000fe200000018a0 */
[----:B------:R-:W-:Y:S02]  /*3f70*/  IADD3 R13, P0, R4, 0x18, RZ ;  /* 0x00000018040d7810 */ /* 0x000fe40007f1e0ff */
[----:B------:R-:W-:Y:S02]  /*3f80*/  FSEL R37, R37, -INF , !P1 ;  /* 0xff80000025257808 */ /* 0x000fe40004800000 */
[----:B------:R-:W-:Y:S02]  /*3f90*/  FSEL R25, R25, -INF , !P2 ;  /* 0xff80000019197808 */ /* 0x000fe40005000000 */
[----:B------:R-:W-:Y:S02]  /*3fa0*/  FSEL R26, R26, -INF , !P4 ;  /* 0xff8000001a1a7808 */ /* 0x000fe40006000000 */
[----:B------:R-:W-:-:S02]  /*3fb0*/  ISETP.GT.U32.AND P5, PT, R13, R0, PT ;  /* 0x000000000d00720c */ /* 0x000fc40003fa4070 */
[C---:B------:R-:W-:Y:S02]  /*3fc0*/  ISETP.GT.U32.AND P1, PT, R13.reuse, R177, PT ;  /* 0x000000b10d00720c */ /* 0x040fe40003f24070 */
[C---:B------:R-:W-:Y:S02]  /*3fd0*/  ISETP.GT.U32.AND P2, PT, R13.reuse, R178, PT ;  /* 0x000000b20d00720c */ /* 0x040fe40003f44070 */
[----:B------:R-:W-:Y:S02]  /*3fe0*/  ISETP.GT.U32.AND P4, PT, R13, R179, PT ;  /* 0x000000b30d00720c */ /* 0x000fe40003f84070 */
[----:B------:R-:W-:-:S04]  /*3ff0*/  IADD3.X R13, RZ, R173, RZ, P0, !PT ;  /* 0x000000adff0d7210 */ /* 0x000fc800007fe4ff */
[C---:B------:R-:W-:Y:S02]  /*4000*/  ISETP.GT.U32.AND.EX P5, PT, R13.reuse, RZ, PT, P5 ;  /* 0x000000ff0d00720c */ /* 0x040fe40003fa4150 */
[C---:B------:R-:W-:Y:S02]  /*4010*/  ISETP.GT.U32.AND.EX P1, PT, R13.reuse, RZ, PT, P1 ;  /* 0x000000ff0d00720c */ /* 0x040fe40003f24110 */
[C---:B------:R-:W-:Y:S02]  /*4020*/  ISETP.GT.U32.AND.EX P2, PT, R13.reuse, RZ, PT, P2 ;  /* 0x000000ff0d00720c */ /* 0x040fe40003f44120 */
[----:B------:R-:W-:Y:S01]  /*4030*/  ISETP.GT.U32.AND.EX P4, PT, R13, RZ, PT, P4 ;  /* 0x000000ff0d00720c */ /* 0x000fe20003f84140 */
[----:B------:R-:W-:Y:S01]  /*4040*/  HMMA.16816.F32 R40, R152, R38, R40 ;  /* 0x000000269828723c */ /* 0x000fe20000001828 */
[----:B--2---:R-:W-:-:S04]  /*4050*/  IMAD.WIDE R160, R5, 0x2, R48 ;  /* 0x0000000205a07825 */ /* 0x004fc800078e0230 */
[C---:B------:R-:W-:Y:S02]  /*4060*/  IMAD.WIDE R48, R5.reuse, 0x2, R244 ;  /* 0x0000000205307825 */ /* 0x040fe400078e02f4 */
[----:B------:R0:W2:Y:S04]  /*4070*/  LDG.E.U16 R160, [R160.64] ;  /* 0x00000006a0a07981 */ /* 0x0000a8000c1e1500 */
[----:B------:R1:W2:Y:S02]  /*4080*/  LDG.E.U16 R55, [R48.64] ;  /* 0x0000000630377981 */ /* 0x0002a4000c1e1500 */
[----:B-1----:R-:W-:Y:S07]  /*4090*/  HMMA.16816.F32 R48, R152, R50, R156 ;  /* 0x000000329830723c */ /* 0x002fee000000189c */
[----:B------:R-:W-:-:S04]  /*40a0*/  IMAD.WIDE R158, R5, 0x2, R234 ;  /* 0x00000002059e7825 */ /* 0x000fc800078e02ea */
[C---:B------:R-:W-:Y:S02]  /*40b0*/  IMAD.WIDE R156, R5.reuse, 0x2, R226 ;  /* 0x00000002059c7825 */ /* 0x040fe400078e02e2 */
[----:B------:R1:W2:Y:S04]  /*40c0*/  LDG.E.U16 R159, [R158.64] ;  /* 0x000000069e9f7981 */ /* 0x0002a8000c1e1500 */
[----:B-1----:R1:W2:Y:S01]  /*40d0*/  LDG.E.U16 R158, [R156.64] ;  /* 0x000000069c9e7981 */ /* 0x0022a2000c1e1500 */
[----:B---3--:R-:W-:-:S04]  /*40e0*/  IMAD.WIDE R146, R5, 0x2, R182 ;  /* 0x0000000205927825 */ /* 0x008fc800078e02b6 */
[C---:B----4-:R-:W-:Y:S01]  /*40f0*/  IMAD.WIDE R142, R5.reuse, 0x2, R180 ;  /* 0x00000002058e7825 */ /* 0x050fe200078e02b4 */
[----:B------:R3:W4:Y:S04]  /*4100*/  LDG.E.U16 R13, [R146.64] ;  /* 0x00000006920d7981 */ /* 0x000728000c1e1500 */
[----:B------:R0:W2:Y:S01]  /*4110*/  LDG.E.U16 R53, [R142.64] ;  /* 0x000000068e357981 */ /* 0x0000a2000c1e1500 */
[----:B---3--:R-:W-:-:S04]  /*4120*/  IMAD.WIDE R146, R5, 0x2, R218 ;  /* 0x0000000205927825 */ /* 0x008fc800078e02da */
[C---:B0-----:R-:W-:Y:S01]  /*4130*/  IMAD.WIDE R142, R5.reuse, 0x2, R210 ;  /* 0x00000002058e7825 */ /* 0x041fe200078e02d2 */
[----:B-1----:R0:W3:Y:S04]  /*4140*/  LDG.E.U16 R157, [R146.64] ;  /* 0x00000006929d7981 */ /* 0x0020e8000c1e1500 */
[----:B------:R1:W2:Y:S01]  /*4150*/  LDG.E.U16 R156, [R142.64] ;  /* 0x000000068e9c7981 */ /* 0x0002a2000c1e1500 */
[----:B0-----:R-:W-:-:S05]  /*4160*/  IMAD.WIDE R146, R5, 0x2, R198 ;  /* 0x0000000205927825 */ /* 0x001fca00078e02c6 */
[----:B------:R0:W2:Y:S01]  /*4170*/  LDG.E.U16 R153, [R146.64] ;  /* 0x0000000692997981 */ /* 0x0000a2000c1e1500 */
[----:B------:R-:W-:Y:S01]  /*4180*/  FMUL R140, R165, c[0x0][0x188] ;  /* 0x00006200a58c7a20 */ /* 0x000fe20000400000 */
[C---:B------:R-:W-:Y:S01]  /*4190*/  ISETP.GT.U32.AND.EX P6, PT, R24.reuse, RZ, PT, P6 ;  /* 0x000000ff1800720c */ /* 0x040fe20003fc4160 */
[----:B------:R-:W-:Y:S01]  /*41a0*/  IMAD.WIDE R38, R5, 0x2, R232 ;  /* 0x0000000205267825 */ /* 0x000fe200078e02e8 */
[----:B------:R-:W-:Y:S02]  /*41b0*/  ISETP.GT.U32.AND.EX P3, PT, R24, RZ, PT, P3 ;  /* 0x000000ff1800720c */ /* 0x000fe40003f64130 */
[----:B------:R-:W-:Y:S01]  /*41c0*/  FSEL R140, R140, -INF , !P6 ;  /* 0xff8000008c8c7808 */ /* 0x000fe20007000000 */
[----:B------:R-:W-:Y:S01]  /*41d0*/  FMUL R28, R28, c[0x0][0x188] ;  /* 0x000062001c1c7a20 */ /* 0x000fe20000400000 */
[----:B------:R-:W-:Y:S01]  /*41e0*/  IADD3 R27, P6, R4, 0x19, RZ ;  /* 0x00000019041b7810 */ /* 0x000fe20007fde0ff */
[----:B------:R-:W-:Y:S01]  /*41f0*/  FMUL R24, R32, c[0x0][0x188] ;  /* 0x0000620020187a20 */ /* 0x000fe20000400000 */
[----:B------:R0:W2:Y:S01]  /*4200*/  LDG.E.U16 R161, [R38.64] ;  /* 0x0000000626a17981 */ /* 0x0000a2000c1e1500 */
[----:B------:R-:W-:-:S02]  /*4210*/  FMUL R36, R167, c[0x0][0x188] ;  /* 0x00006200a7247a20 */ /* 0x000fc40000400000 */
[----:B------:R-:W-:Y:S02]  /*4220*/  FMUL R34, R34, c[0x0][0x188] ;  /* 0x0000620022227a20 */ /* 0x000fe40000400000 */
[----:B------:R-:W-:Y:S01]  /*4230*/  IMAD.WIDE R154, R5, 0x2, R250 ;  /* 0x00000002059a7825 */ /* 0x000fe200078e02fa */
[----:B------:R-:W-:-:S03]  /*4240*/  FSEL R24, R24, -INF , !P5 ;  /* 0xff80000018187808 */ /* 0x000fc60006800000 */
[----:B-1----:R-:W-:Y:S01]  /*4250*/  IMAD.WIDE R142, R5, 0x2, R242 ;  /* 0x00000002058e7825 */ /* 0x002fe200078e02f2 */
[----:B0-----:R-:W-:Y:S01]  /*4260*/  FSEL R39, R28, -INF , !P2 ;  /* 0xff8000001c277808 */ /* 0x001fe20005000000 */
[----:B------:R0:W2:Y:S01]  /*4270*/  LDG.E.U16 R154, [R154.64] ;  /* 0x000000069a9a7981 */ /* 0x0000a2000c1e1500 */
[----:B------:R-:W-:Y:S01]  /*4280*/  FSEL R36, R36, -INF , !P3 ;  /* 0xff80000024247808 */ /* 0x000fe20005800000 */
[----:B------:R-:W-:Y:S01]  /*4290*/  IMAD.X R28, RZ, RZ, R173, P6 ;  /* 0x000000ffff1c7224 */ /* 0x000fe200030e06ad */
[C---:B------:R-:W-:Y:S01]  /*42a0*/  ISETP.GT.U32.AND P5, PT, R27.reuse, R178, PT ;  /* 0x000000b21b00720c */ /* 0x040fe20003fa4070 */
[----:B------:R-:W-:Y:S01]  /*42b0*/  FMUL R30, R30, c[0x0][0x188] ;  /* 0x000062001e1e7a20 */ /* 0x000fe20000400000 */
[----:B------:R-:W-:Y:S02]  /*42c0*/  FSEL R144, R34, -INF , !P1 ;  /* 0xff80000022907808 */ /* 0x000fe40004800000 */
[C---:B------:R-:W-:Y:S02]  /*42d0*/  ISETP.GT.U32.AND P0, PT, R27.reuse, R0, PT ;  /* 0x000000001b00720c */ /* 0x040fe40003f04070 */
[C---:B------:R-:W-:Y:S01]  /*42e0*/  ISETP.GT.U32.AND P3, PT, R27.reuse, R177, PT ;  /* 0x000000b11b00720c */ /* 0x040fe20003f64070 */
[----:B0-----:R0:W2:Y:S01]  /*42f0*/  LDG.E.U16 R155, [R142.64] ;  /* 0x000000068e9b7981 */ /* 0x0010a2000c1e1500 */
[----:B------:R-:W-:Y:S01]  /*4300*/  ISETP.GT.U32.AND P1, PT, R27, R179, PT ;  /* 0x000000b31b00720c */ /* 0x000fe20003f24070 */
[----:B------:R-:W-:Y:S01]  /*4310*/  FMUL R29, R29, c[0x0][0x188] ;  /* 0x000062001d1d7a20 */ /* 0x000fe20000400000 */
[----:B------:R-:W-:Y:S01]  /*4320*/  IADD3 R27, P2, R4, 0x20, RZ ;  /* 0x00000020041b7810 */ /* 0x000fe20007f5e0ff */
[----:B------:R-:W-:Y:S01]  /*4330*/  FMUL R33, R33, c[0x0][0x188] ;  /* 0x0000620021217a20 */ /* 0x000fe20000400000 */
[----:B------:R-:W-:-:S02]  /*4340*/  ISETP.GT.U32.AND.EX P5, PT, R28, RZ, PT, P5 ;  /* 0x000000ff1c00720c */ /* 0x000fc40003fa4150 */
[C---:B------:R-:W-:Y:S02]  /*4350*/  ISETP.GT.U32.AND.EX P0, PT, R28.reuse, RZ, PT, P0 ;  /* 0x000000ff1c00720c */ /* 0x040fe40003f04100 */
[----:B------:R-:W-:Y:S01]  /*4360*/  ISETP.GT.U32.AND.EX P3, PT, R28, RZ, PT, P3 ;  /* 0x000000ff1c00720c */ /* 0x000fe20003f64130 */
[----:B0-----:R-:W-:Y:S01]  /*4370*/  FMUL R143, R35, c[0x0][0x188] ;  /* 0x00006200238f7a20 */ /* 0x001fe20000400000 */
[----:B------:R-:W-:Y:S02]  /*4380*/  FSEL R35, R30, -INF , !P4 ;  /* 0xff8000001e237808 */ /* 0x000fe40006000000 */
[C---:B------:R-:W-:Y:S02]  /*4390*/  ISETP.GT.U32.AND P6, PT, R27.reuse, R0, PT ;  /* 0x000000001b00720c */ /* 0x040fe40003fc4070 */
[----:B------:R-:W-:Y:S02]  /*43a0*/  ISETP.GT.U32.AND P4, PT, R27, R177, PT ;  /* 0x000000b11b00720c */ /* 0x000fe40003f84070 */
[----:B------:R-:W-:Y:S01]  /*43b0*/  IADD3.X R30, RZ, R173, RZ, P2, !PT ;  /* 0x000000adff1e7210 */ /* 0x000fe200017fe4ff */
[----:B------:R-:W-:Y:S01]  /*43c0*/  FMUL R31, R31, c[0x0][0x188] ;  /* 0x000062001f1f7a20 */ /* 0x000fe20000400000 */
[----:B------:R-:W-:Y:S01]  /*43d0*/  ISETP.GT.U32.AND.EX P1, PT, R28, RZ, PT, P1 ;  /* 0x000000ff1c00720c */ /* 0x000fe20003f24110 */
[----:B------:R-:W-:Y:S01]  /*43e0*/  FMUL R28, R148, c[0x0][0x188] ;  /* 0x00006200941c7a20 */ /* 0x000fe20000400000 */
[----:B------:R-:W-:Y:S01]  /*43f0*/  FSEL R38, R29, -INF , !P5 ;  /* 0xff8000001d267808 */ /* 0x000fe20006800000 */
[----:B------:R-:W-:Y:S01]  /*4400*/  FMUL R29, R150, c[0x0][0x188] ;  /* 0x00006200961d7a20 */ /* 0x000fe20000400000 */
[----:B------:R-:W-:-:S02]  /*4410*/  FSEL R142, R33, -INF , !P0 ;  /* 0xff800000218e7808 */ /* 0x000fc40004000000 */
[----:B------:R-:W-:Y:S02]  /*4420*/  FSEL R143, R143, -INF , !P3 ;  /* 0xff8000008f8f7808 */ /* 0x000fe40005800000 */
[C---:B------:R-:W-:Y:S02]  /*4430*/  ISETP.GT.U32.AND P0, PT, R27.reuse, R178, PT ;  /* 0x000000b21b00720c */ /* 0x040fe40003f04070 */
[----:B------:R-:W-:Y:S02]  /*4440*/  ISETP.GT.U32.AND P3, PT, R27, R179, PT ;  /* 0x000000b31b00720c */ /* 0x000fe40003f64070 */
[C---:B------:R-:W-:Y:S02]  /*4450*/  ISETP.GT.U32.AND.EX P6, PT, R30.reuse, RZ, PT, P6 ;  /* 0x000000ff1e00720c */ /* 0x040fe40003fc4160 */
[----:B------:R-:W-:Y:S02]  /*4460*/  ISETP.GT.U32.AND.EX P4, PT, R30, RZ, PT, P4 ;  /* 0x000000ff1e00720c */ /* 0x000fe40003f84140 */
[----:B------:R-:W-:Y:S01]  /*4470*/  IADD3 R27, P5, R4, 0x21, RZ ;  /* 0x00000021041b7810 */ /* 0x000fe20007fbe0ff */
[----:B------:R-:W-:Y:S01]  /*4480*/  FMUL R108, R108, c[0x0][0x188] ;  /* 0x000062006c6c7a20 */ /* 0x000fe20000400000 */
[----:B------:R-:W-:-:S02]  /*4490*/  FSEL R34, R31, -INF , !P1 ;  /* 0xff8000001f227808 */ /* 0x000fc40004800000 */
[----:B------:R-:W-:Y:S02]  /*44a0*/  FSEL R28, R28, -INF , !P6 ;  /* 0xff8000001c1c7808 */ /* 0x000fe40007000000 */
[----:B------:R-:W-:Y:S02]  /*44b0*/  FSEL R29, R29, -INF , !P4 ;  /* 0xff8000001d1d7808 */ /* 0x000fe40006000000 */
[C---:B------:R-:W-:Y:S02]  /*44c0*/  ISETP.GT.U32.AND P2, PT, R27.reuse, R0, PT ;  /* 0x000000001b00720c */ /* 0x040fe40003f44070 */
[C---:B------:R-:W-:Y:S02]  /*44d0*/  ISETP.GT.U32.AND P1, PT, R27.reuse, R177, PT ;  /* 0x000000b11b00720c */ /* 0x040fe40003f24070 */
[C---:B------:R-:W-:Y:S02]  /*44e0*/  ISETP.GT.U32.AND P6, PT, R27.reuse, R178, PT ;  /* 0x000000b21b00720c */ /* 0x040fe40003fc4070 */
[----:B------:R-:W-:Y:S01]  /*44f0*/  ISETP.GT.U32.AND P4, PT, R27, R179, PT ;  /* 0x000000b31b00720c */ /* 0x000fe20003f84070 */
[----:B------:R-:W-:Y:S01]  /*4500*/  IMAD.X R27, RZ, RZ, R173, P5 ;  /* 0x000000ffff1b7224 */ /* 0x000fe200028e06ad */
[----:B------:R-:W-:Y:S01]  /*4510*/  ISETP.GT.U32.AND.EX P0, PT, R30, RZ, PT, P0 ;  /* 0x000000ff1e00720c */ /* 0x000fe20003f04100 */
[----:B------:R-:W-:Y:S01]  /*4520*/  FMUL R110, R110, c[0x0][0x188] ;  /* 0x000062006e6e7a20 */ /* 0x000fe20000400000 */
[----:B------:R-:W-:Y:S01]  /*4530*/  ISETP.GT.U32.AND.EX P3, PT, R30, RZ, PT, P3 ;  /* 0x000000ff1e00720c */ /* 0x000fe20003f64130 */
[----:B------:R-:W-:Y:S01]  /*4540*/  FMUL R109, R109, c[0x0][0x188] ;  /* 0x000062006d6d7a20 */ /* 0x000fe20000400000 */
[----:B------:R-:W-:Y:S01]  /*4550*/  FSEL R147, R108, -INF , !P0 ;  /* 0xff8000006c937808 */ /* 0x000fe20004000000 */
[----:B------:R-:W-:Y:S01]  /*4560*/  IMAD.WIDE R32, R5, 0x2, R216 ;  /* 0x0000000205207825 */ /* 0x000fe200078e02d8 */
[----:B------:R-:W-:-:S02]  /*4570*/  IADD3 R108, P0, R4, 0x28, RZ ;  /* 0x00000028046c7810 */ /* 0x000fc40007f1e0ff */
[----:B------:R-:W-:Y:S01]  /*4580*/  ISETP.GT.U32.AND.EX P6, PT, R27, RZ, PT, P6 ;  /* 0x000000ff1b00720c */ /* 0x000fe20003fc4160 */
[----:B------:R-:W-:Y:S01]  /*4590*/  IMAD.WIDE R162, R5, 0x2, R224 ;  /* 0x0000000205a27825 */ /* 0x000fe200078e02e0 */
[----:B------:R-:W-:Y:S02]  /*45a0*/  FSEL R152, R110, -INF , !P3 ;  /* 0xff8000006e987808 */ /* 0x000fe40005800000 */
[C---:B------:R-:W-:Y:S01]  /*45b0*/  ISETP.GT.U32.AND P5, PT, R108.reuse, R0, PT ;  /* 0x000000006c00720c */ /* 0x040fe20003fa4070 */
[----:B------:R-:W-:Y:S01]  /*45c0*/  FMUL R30, R149, c[0x0][0x188] ;  /* 0x00006200951e7a20 */ /* 0x000fe20000400000 */
[----:B------:R-:W-:Y:S01]  /*45d0*/  ISETP.GT.U32.AND.EX P2, PT, R27, RZ, PT, P2 ;  /* 0x000000ff1b00720c */ /* 0x000fe20003f44120 */
[----:B------:R-:W-:Y:S01]  /*45e0*/  FMUL R111, R111, c[0x0][0x188] ;  /* 0x000062006f6f7a20 */ /* 0x000fe20000400000 */
[----:B------:R-:W-:Y:S01]  /*45f0*/  ISETP.GT.U32.AND.EX P1, PT, R27, RZ, PT, P1 ;  /* 0x000000ff1b00720c */ /* 0x000fe20003f24110 */
[----:B------:R0:W2:Y:S01]  /*4600*/  LDG.E.U16 R110, [R32.64] ;  /* 0x00000006206e7981 */ /* 0x0000a2000c1e1500 */
[----:B------:R-:W-:-:S02]  /*4610*/  ISETP.GT.U32.AND P3, PT, R108, R177, PT ;  /* 0x000000b16c00720c */ /* 0x000fc40003f64070 */
[----:B------:R-:W-:Y:S01]  /*4620*/  ISETP.GT.U32.AND.EX P4, PT, R27, RZ, PT, P4 ;  /* 0x000000ff1b00720c */ /* 0x000fe20003f84140 */
[----:B------:R-:W-:Y:S01]  /*4630*/  FMUL R72, R72, c[0x0][0x188] ;  /* 0x0000620048487a20 */ /* 0x000fe20000400000 */
[----:B------:R-:W-:Y:S01]  /*4640*/  FSEL R148, R109, -INF , !P6 ;  /* 0xff8000006d947808 */ /* 0x000fe20007000000 */
[----:B------:R1:W2:Y:S01]  /*4650*/  LDG.E.U16 R162, [R162.64] ;  /* 0x00000006a2a27981 */ /* 0x0002a2000c1e1500 */
[----:B------:R-:W-:Y:S02]  /*4660*/  IADD3.X R165, RZ, R173, RZ, P0, !PT ;  /* 0x000000adffa57210 */ /* 0x000fe400007fe4ff */
[----:B------:R-:W-:Y:S01]  /*4670*/  IADD3 R27, P6, R4, 0x29, RZ ;  /* 0x00000029041b7810 */ /* 0x000fe20007fde0ff */
[----:B0-----:R-:W-:Y:S01]  /*4680*/  FMUL R32, R74, c[0x0][0x188] ;  /* 0x000062004a207a20 */ /* 0x001fe20000400000 */
[----:B------:R-:W-:Y:S01]  /*4690*/  ISETP.GT.U32.AND.EX P5, PT, R165, RZ, PT, P5 ;  /* 0x000000ffa500720c */ /* 0x000fe20003fa4150 */
[----:B------:R-:W-:Y:S01]  /*46a0*/  FMUL R31, R151, c[0x0][0x188] ;  /* 0x00006200971f7a20 */ /* 0x000fe20000400000 */
[----:B------:R-:W-:-:S02]  /*46b0*/  ISETP.GT.U32.AND.EX P3, PT, R165, RZ, PT, P3 ;  /* 0x000000ffa500720c */ /* 0x000fc40003f64130 */
[----:B------:R-:W-:Y:S01]  /*46c0*/  FSEL R30, R30, -INF , !P2 ;  /* 0xff8000001e1e7808 */ /* 0x000fe20005000000 */
[----:B-1----:R-:W-:Y:S01]  /*46d0*/  IMAD.X R163, RZ, RZ, R173, P6 ;  /* 0x000000ffffa37224 */ /* 0x002fe200030e06ad */
[----:B------:R-:W-:Y:S02]  /*46e0*/  FSEL R151, R111, -INF , !P4 ;  /* 0xff8000006f977808 */ /* 0x000fe40006000000 */
[----:B------:R-:W-:Y:S02]  /*46f0*/  ISETP.GT.U32.AND P2, PT, R108, R178, PT ;  /* 0x000000b26c00720c */ /* 0x000fe40003f44070 */
[C---:B------:R-:W-:Y:S02]  /*4700*/  ISETP.GT.U32.AND P0, PT, R27.reuse, R0, PT ;  /* 0x000000001b00720c */ /* 0x040fe40003f04070 */
[----:B------:R-:W-:Y:S02]  /*4710*/  ISETP.GT.U32.AND P4, PT, R27, R177, PT ;  /* 0x000000b11b00720c */ /* 0x000fe40003f84070 */
[----:B------:R-:W-:-:S02]  /*4720*/  FSEL R146, R72, -INF , !P5 ;  /* 0xff80000048927808 */ /* 0x000fc40006800000 */
[----:B------:R-:W-:Y:S01]  /*4730*/  FSEL R32, R32, -INF , !P3 ;  /* 0xff80000020207808 */ /* 0x000fe20005800000 */
[----:B------:R-:W-:Y:S01]  /*4740*/  FMUL R33, R75, c[0x0][0x188] ;  /* 0x000062004b217a20 */ /* 0x000fe20000400000 */
[C---:B------:R-:W-:Y:S01]  /*4750*/  ISETP.GT.U32.AND P5, PT, R27.reuse, R178, PT ;  /* 0x000000b21b00720c */ /* 0x040fe20003fa4070 */
[----:B------:R-:W-:Y:S01]  /*4760*/  FMUL R149, R44, c[0x0][0x188] ;  /* 0x000062002c957a20 */ /* 0x000fe20000400000 */
[----:B------:R-:W-:Y:S01]  /*4770*/  ISETP.GT.U32.AND P3, PT, R27, R179, PT ;  /* 0x000000b31b00720c */ /* 0x000fe20003f64070 */
[----:B------:R-:W-:Y:S01]  /*4780*/  FMUL R27, R73, c[0x0][0x188] ;  /* 0x00006200491b7a20 */ /* 0x000fe20000400000 */
[----:B------:R-:W-:Y:S02]  /*4790*/  ISETP.GT.U32.AND.EX P2, PT, R165, RZ, PT, P2 ;  /* 0x000000ffa500720c */ /* 0x000fe40003f44120 */
[C---:B------:R-:W-:Y:S02]  /*47a0*/  ISETP.GT.U32.AND.EX P0, PT, R163.reuse, RZ, PT, P0 ;  /* 0x000000ffa300720c */ /* 0x040fe40003f04100 */
[----:B------:R-:W-:Y:S01]  /*47b0*/  ISETP.GT.U32.AND.EX P4, PT, R163, RZ, PT, P4 ;  /* 0x000000ffa300720c */ /* 0x000fe20003f84140 */
[----:B------:R-:W-:Y:S01]  /*47c0*/  FMUL R45, R45, c[0x0][0x188] ;  /* 0x000062002d2d7a20 */ /* 0x000fe20000400000 */
[----:B------:R-:W-:-:S02]  /*47d0*/  IADD3 R44, P6, R4, 0x30, RZ ;  /* 0x00000030042c7810 */ /* 0x000fc40007fde0ff */
[----:B------:R-:W-:Y:S02]  /*47e0*/  ISETP.GT.U32.AND.EX P5, PT, R163, RZ, PT, P5 ;  /* 0x000000ffa300720c */ /* 0x000fe40003fa4150 */
[----:B------:R-:W-:Y:S02]  /*47f0*/  FSEL R149, R149, -INF , !P2 ;  /* 0xff80000095957808 */ /* 0x000fe40005000000 */
[----:B------:R-:W-:Y:S02]  /*4800*/  FSEL R27, R27, -INF , !P0 ;  /* 0xff8000001b1b7808 */ /* 0x000fe40004000000 */
[----:B------:R-:W-:Y:S02]  /*4810*/  FSEL R33, R33, -INF , !P4 ;  /* 0xff80000021217808 */ /* 0x000fe40006000000 */
[C---:B------:R-:W-:Y:S02]  /*4820*/  ISETP.GT.U32.AND P2, PT, R44.reuse, R0, PT ;  /* 0x000000002c00720c */ /* 0x040fe40003f44070 */
[----:B------:R-:W-:-:S02]  /*4830*/  ISETP.GT.U32.AND P0, PT, R44, R177, PT ;  /* 0x000000b12c00720c */ /* 0x000fc40003f04070 */
[----:B------:R-:W-:Y:S02]  /*4840*/  ISETP.GT.U32.AND P4, PT, R44, R178, PT ;  /* 0x000000b22c00720c */ /* 0x000fe40003f84070 */
[----:B------:R-:W-:Y:S01]  /*4850*/  IADD3.X R164, RZ, R173, RZ, P6, !PT ;  /* 0x000000adffa47210 */ /* 0x000fe200037fe4ff */
[----:B------:R-:W-:Y:S01]  /*4860*/  FMUL R68, R68, c[0x0][0x188] ;  /* 0x0000620044447a20 */ /* 0x000fe20000400000 */
[----:B------:R-:W-:Y:S01]  /*4870*/  ISETP.GT.U32.AND P6, PT, R44, R179, PT ;  /* 0x000000b32c00720c */ /* 0x000fe20003fc4070 */
[----:B------:R-:W-:Y:S01]  /*4880*/  FMUL R70, R70, c[0x0][0x188] ;  /* 0x0000620046467a20 */ /* 0x000fe20000400000 */
[----:B------:R-:W-:Y:S01]  /*4890*/  FSEL R150, R45, -INF , !P5 ;  /* 0xff8000002d967808 */ /* 0x000fe20006800000 */
[----:B------:R-:W-:Y:S01]  /*48a0*/  FMUL R48, R48, c[0x0][0x188] ;  /* 0x0000620030307a20 */ /* 0x000fe20000400000 */
[----:B------:R-:W-:Y:S02]  /*48b0*/  IADD3 R44, P5, R4, 0x31, RZ ;  /* 0x00000031042c7810 */ /* 0x000fe40007fbe0ff */
[----:B------:R-:W-:-:S02]  /*48c0*/  ISETP.GT.U32.AND.EX P2, PT, R164, RZ, PT, P2 ;  /* 0x000000ffa400720c */ /* 0x000fc40003f44120 */
[C---:B------:R-:W-:Y:S02]  /*48d0*/  ISETP.GT.U32.AND.EX P0, PT, R164.reuse, RZ, PT, P0 ;  /* 0x000000ffa400720c */ /* 0x040fe40003f04100 */
[----:B------:R-:W-:Y:S01]  /*48e0*/  ISETP.GT.U32.AND.EX P4, PT, R164, RZ, PT, P4 ;  /* 0x000000ffa400720c */ /* 0x000fe20003f84140 */
[----:B------:R-:W-:Y:S01]  /*48f0*/  IMAD.X R167, RZ, RZ, R173, P5 ;  /* 0x000000ffffa77224 */ /* 0x000fe200028e06ad */
[----:B------:R-:W-:Y:S02]  /*4900*/  FSEL R183, R68, -INF , !P2 ;  /* 0xff80000044b77808 */ /* 0x000fe40005000000 */
[----:B------:R-:W-:Y:S02]  /*4910*/  FSEL R181, R70, -INF , !P0 ;  /* 0xff80000046b57808 */ /* 0x000fe40004000000 */
[----:B------:R-:W-:Y:S02]  /*4920*/  FSEL R185, R48, -INF , !P4 ;  /* 0xff80000030b97808 */ /* 0x000fe40006000000 */
[----:B------:R-:W-:-:S02]  /*4930*/  ISETP.GT.U32.AND P2, PT, R44, R0, PT ;  /* 0x000000002c00720c */ /* 0x000fc40003f44070 */
[C---:B------:R-:W-:Y:S02]  /*4940*/  ISETP.GT.U32.AND P0, PT, R44.reuse, R177, PT ;  /* 0x000000b12c00720c */ /* 0x040fe40003f04070 */
[C---:B------:R-:W-:Y:S02]  /*4950*/  ISETP.GT.U32.AND P4, PT, R44.reuse, R178, PT ;  /* 0x000000b22c00720c */ /* 0x040fe40003f84070 */
[-C--:B------:R-:W-:Y:S01]  /*4960*/  ISETP.GT.U32.AND P5, PT, R44, R179.reuse, PT ;  /* 0x000000b32c00720c */ /* 0x080fe20003fa4070 */
[----:B-----5:R-:W-:Y:S01]  /*4970*/  IMAD.WIDE R44, R5, 0x2, R170 ;  /* 0x00000002052c7825 */ /* 0x020fe200078e02aa */
[----:B------:R-:W-:Y:S02]  /*4980*/  FSEL R31, R31, -INF , !P1 ;  /* 0xff8000001f1f7808 */ /* 0x000fe40004800000 */
[----:B------:R-:W-:Y:S01]  /*4990*/  ISETP.GT.U32.AND P1, PT, R108, R179, PT ;  /* 0x000000b36c00720c */ /* 0x000fe20003f24070 */
[C---:B------:R-:W-:Y:S01]  /*49a0*/  IMAD.WIDE R74, R5.reuse, 0x2, R240 ;  /* 0x00000002054a7825 */ /* 0x040fe200078e02f0 */
[----:B------:R0:W5:Y:S03]  /*49b0*/  LDG.E.U16 R48, [R44.64] ;  /* 0x000000062c307981 */ /* 0x000166000c1e1500 */
[----:B------:R-:W-:Y:S01]  /*49c0*/  IMAD.WIDE R108, R5, 0x2, R208 ;  /* 0x00000002056c7825 */ /* 0x000fe200078e02d0 */
[----:B------:R-:W-:-:S02]  /*49d0*/  ISETP.GT.U32.AND.EX P1, PT, R165, RZ, PT, P1 ;  /* 0x000000ffa500720c */ /* 0x000fc40003f24110 */
[----:B------:R1:W5:Y:S01]  /*49e0*/  LDG.E.U16 R165, [R74.64] ;  /* 0x000000064aa57981 */ /* 0x000362000c1e1500 */
[----:B0-----:R-:W-:-:S03]  /*49f0*/  IMAD.WIDE R44, R5, 0x2, R248 ;  /* 0x00000002052c7825 */ /* 0x001fc600078e02f8 */
[----:B------:R0:W5:Y:S01]  /*4a00*/  LDG.E.U16 R111, [R108.64] ;  /* 0x000000066c6f7981 */ /* 0x000162000c1e1500 */
[----:B------:R-:W-:-:S04]  /*4a10*/  IMAD.WIDE R72, R5, 0x2, R168 ;  /* 0x0000000205487825 */ /* 0x000fc800078e02a8 */
[C---:B-1----:R-:W-:Y:S01]  /*4a20*/  IMAD.WIDE R74, R5.reuse, 0x2, R228 ;  /* 0x00000002054a7825 */ /* 0x042fe200078e02e4 */
[----:B------:R1:W5:Y:S04]  /*4a30*/  LDG.E.U16 R70, [R72.64] ;  /* 0x0000000648467981 */ /* 0x000368000c1e1500 */
[----:B0-----:R0:W5:Y:S04]  /*4a40*/  LDG.E.U16 R108, [R44.64] ;  /* 0x000000062c6c7981 */ /* 0x001168000c1e1500 */
[----:B------:R0:W5:Y:S01]  /*4a50*/  LDG.E.U16 R204, [R74.64] ;  /* 0x000000064acc7981 */ /* 0x000162000c1e1500 */
[----:B-1----:R-:W-:-:S04]  /*4a60*/  IMAD.WIDE R72, R5, 0x2, R246 ;  /* 0x0000000205487825 */ /* 0x002fc800078e02f6 */
[C---:B0-----:R-:W-:Y:S01]  /*4a70*/  IMAD.WIDE R44, R5.reuse, 0x2, R238 ;  /* 0x00000002052c7825 */ /* 0x041fe200078e02ee */
[----:B------:R0:W5:Y:S03]  /*4a80*/  LDG.E.U16 R109, [R72.64] ;  /* 0x00000006486d7981 */ /* 0x000166000c1e1500 */
[C---:B------:R-:W-:Y:S01]  /*4a90*/  IMAD.WIDE R74, R5.reuse, 0x2, R214 ;  /* 0x00000002054a7825 */ /* 0x040fe200078e02d6 */
[----:B------:R1:W5:Y:S04]  /*4aa0*/  LDG.E.U16 R191, [R44.64] ;  /* 0x000000062cbf7981 */ /* 0x000368000c1e1500 */
[----:B------:R1:W5:Y:S01]  /*4ab0*/  LDG.E.U16 R236, [R74.64] ;  /* 0x000000064aec7981 */ /* 0x000362000c1e1500 */
[----:B0-----:R-:W-:-:S04]  /*4ac0*/  IMAD.WIDE R72, R5, 0x2, R230 ;  /* 0x0000000205487825 */ /* 0x001fc800078e02e6 */
[C---:B-1----:R-:W-:Y:S01]  /*4ad0*/  IMAD.WIDE R44, R5.reuse, 0x2, R222 ;  /* 0x00000002052c7825 */ /* 0x042fe200078e02de */
[----:B------:R0:W5:Y:S03]  /*4ae0*/  LDG.E.U16 R166, [R72.64] ;  /* 0x0000000648a67981 */ /* 0x000166000c1e1500 */
[----:B------:R-:W-:Y:S01]  /*4af0*/  IMAD.WIDE R74, R5, 0x2, R196 ;  /* 0x00000002054a7825 */ /* 0x000fe200078e02c4 */
[----:B------:R1:W5:Y:S01]  /*4b00*/  LDG.E.U16 R206, [R44.64] ;  /* 0x000000062cce7981 */ /* 0x000362000c1e1500 */
[----:B------:R-:W-:Y:S02]  /*4b10*/  ISETP.GT.U32.AND.EX P2, PT, R167, RZ, PT, P2 ;  /* 0x000000ffa700720c */ /* 0x000fe40003f44120 */
[----:B------:R-:W-:Y:S02]  /*4b20*/  FMUL R69, R69, c[0x0][0x188] ;  /* 0x0000620045457a20 */ /* 0x000fe40000400000 */
[----:B------:R2:W5:Y:S01]  /*4b30*/  LDG.E.U16 R74, [R74.64] ;  /* 0x000000064a4a7981 */ /* 0x000562000c1e1500 */
[----:B0-----:R-:W-:-:S04]  /*4b40*/  IMAD.WIDE R72, R5, 0x2, R220 ;  /* 0x0000000205487825 */ /* 0x001fc800078e02dc */
[----:B-1----:R-:W-:Y:S01]  /*4b50*/  IMAD.WIDE R44, R5, 0x2, R212 ;  /* 0x00000002052c7825 */ /* 0x002fe200078e02d4 */
[----:B------:R-:W-:Y:S01]  /*4b60*/  ISETP.GT.U32.AND.EX P4, PT, R167, RZ, PT, P4 ;  /* 0x000000ffa700720c */ /* 0x000fe20003f84140 */
[----:B------:R0:W5:Y:S02]  /*4b70*/  LDG.E.U16 R205, [R72.64] ;  /* 0x0000000648cd7981 */ /* 0x000164000c1e1500 */
[----:B------:R-:W-:Y:S02]  /*4b80*/  FMUL R49, R49, c[0x0][0x188] ;  /* 0x0000620031317a20 */ /* 0x000fe40000400000 */
[----:B------:R1:W5:Y:S01]  /*4b90*/  LDG.E.U16 R207, [R44.64] ;  /* 0x000000062ccf7981 */ /* 0x000362000c1e1500 */
[----:B------:R-:W-:Y:S01]  /*4ba0*/  FSEL R182, R69, -INF , !P2 ;  /* 0xff80000045b67808 */ /* 0x000fe20005000000 */
[----:B------:R-:W-:Y:S01]  /*4bb0*/  IMAD.WIDE R68, R5, 0x2, R194 ;  /* 0x0000000205447825 */ /* 0x000fe200078e02c2 */
[----:B------:R-:W-:-:S03]  /*4bc0*/  FSEL R184, R49, -INF , !P4 ;  /* 0xff80000031b87808 */ /* 0x000fc60006000000 */
[C---:B0-----:R-:W-:Y:S02]  /*4bd0*/  IMAD.WIDE R72, R5.reuse, 0x2, R202 ;  /* 0x0000000205487825 */ /* 0x041fe400078e02ca */
[----:B------:R0:W5:Y:S02]  /*4be0*/  LDG.E.U16 R68, [R68.64] ;  /* 0x0000000644447981 */ /* 0x000164000c1e1500 */
[C---:B-1----:R-:W-:Y:S02]  /*4bf0*/  IMAD.WIDE R44, R5.reuse, 0x2, R200 ;  /* 0x00000002052c7825 */ /* 0x042fe400078e02c8 */
[----:B------:R1:W5:Y:S04]  /*4c00*/  LDG.E.U16 R72, [R72.64] ;  /* 0x0000000648487981 */ /* 0x000368000c1e1500 */
[----:B------:R0:W5:Y:S02]  /*4c10*/  LDG.E.U16 R49, [R44.64] ;  /* 0x000000062c317981 */ /* 0x000164000c1e1500 */
[----:B0-----:R-:W-:-:S06]  /*4c20*/  IMAD.WIDE R44, R5, 0x2, R192 ;  /* 0x00000002052c7825 */ /* 0x001fcc00078e02c0 */
[----:B------:R0:W5:Y:S01]  /*4c30*/  LDG.E.U16 R44, [R44.64] ;  /* 0x000000062c2c7981 */ /* 0x000162000c1e1500 */
[----:B------:R-:W-:Y:S01]  /*4c40*/  FMUL R180, R71, c[0x0][0x188] ;  /* 0x0000620047b47a20 */ /* 0x000fe20000400000 */
[----:B-1----:R-:W-:Y:S02]  /*4c50*/  IADD3 R73, P2, R4, 0x38, RZ ;  /* 0x0000003804497810 */ /* 0x002fe40007f5e0ff */
[----:B------:R-:W-:Y:S01]  /*4c60*/  ISETP.GT.U32.AND.EX P0, PT, R167, RZ, PT, P0 ;  /* 0x000000ffa700720c */ /* 0x000fe20003f04100 */
[----:B------:R-:W-:Y:S01]  /*4c70*/  FMUL R56, R56, c[0x0][0x188] ;  /* 0x0000620038387a20 */ /* 0x000fe20000400000 */
[----:B------:R-:W-:Y:S01]  /*4c80*/  IADD3.X R71, RZ, R173, RZ, P2, !PT ;  /* 0x000000adff477210 */ /* 0x000fe200017fe4ff */
[----:B------:R-:W-:Y:S01]  /*4c90*/  FMUL R58, R58, c[0x0][0x188] ;  /* 0x000062003a3a7a20 */ /* 0x000fe20000400000 */
[----:B------:R-:W-:Y:S01]  /*4ca0*/  FSEL R180, R180, -INF , !P0 ;  /* 0xff800000b4b47808 */ /* 0x000fe20004000000 */
[----:B------:R-:W-:Y:S01]  /*4cb0*/  FMUL R40, R40, c[0x0][0x188] ;  /* 0x0000620028287a20 */ /* 0x000fe20000400000 */
[C---:B------:R-:W-:Y:S01]  /*4cc0*/  ISETP.GT.U32.AND P2, PT, R73.reuse, R0, PT ;  /* 0x000000004900720c */ /* 0x040fe20003f44070 */
[----:B------:R-:W-:Y:S01]  /*4cd0*/  FMUL R12, R12, c[0x0][0x188] ;  /* 0x000062000c0c7a20 */ /* 0x000fe20000400000 */
[----:B------:R-:W-:Y:S01]  /*4ce0*/  ISETP.GT.U32.AND P0, PT, R73, R177, PT ;  /* 0x000000b14900720c */ /* 0x000fe20003f04070 */
[----:B------:R-:W-:Y:S01]  /*4cf0*/  FMUL R69, R14, c[0x0][0x188] ;  /* 0x000062000e457a20 */ /* 0x000fe20000400000 */
[----:B------:R-:W-:Y:S01]  /*4d00*/  ISETP.GT.U32.AND.EX P2, PT, R71, RZ, PT, P2 ;  /* 0x000000ff4700720c */ /* 0x000fe20003f44120 */
[----:B------:R-:W-:Y:S01]  /*4d10*/  FMUL R67, R67, c[0x0][0x188] ;  /* 0x0000620043437a20 */ /* 0x000fe20000400000 */
[----:B------:R-:W-:Y:S01]  /*4d20*/  ISETP.GT.U32.AND.EX P0, PT, R71, RZ, PT, P0 ;  /* 0x000000ff4700720c */ /* 0x000fe20003f04100 */
[----:B------:R-:W-:Y:S01]  /*4d30*/  FMUL R57, R57, c[0x0][0x188] ;  /* 0x0000620039397a20 */ /* 0x000fe20000400000 */
[----:B------:R-:W-:Y:S01]  /*4d40*/  FSEL R174, R56, -INF , !P2 ;  /* 0xff80000038ae7808 */ /* 0x000fe20005000000 */
[----:B------:R-:W-:Y:S01]  /*4d50*/  FMUL R59, R59, c[0x0][0x188] ;  /* 0x000062003b3b7a20 */ /* 0x000fe20000400000 */
[----:B------:R-:W-:Y:S01]  /*4d60*/  FSEL R172, R58, -INF , !P0 ;  /* 0xff8000003aac7808 */ /* 0x000fe20004000000 */
[----:B------:R-:W-:Y:S01]  /*4d70*/  BAR.SYNC.DEFER_BLOCKING 0x0 ;  /* 0x0000000000007b1d */ /* 0x000fe20000010000 */
[----:B------:R-:W-:-:S02]  /*4d80*/  IADD3 R56, P0, R4, 0x8, RZ ;  /* 0x0000000804387810 */ /* 0x000fc40007f1e0ff */
[----:B------:R-:W-:-:S03]  /*4d90*/  ISETP.GT.U32.AND P4, PT, R73, R178, PT ;  /* 0x000000b24900720c */ /* 0x000fc60003f84070 */
[----:B------:R-:W-:Y:S01]  /*4da0*/  IMAD.X R58, RZ, RZ, R173, P0 ;  /* 0x000000ffff3a7224 */ /* 0x000fe200000e06ad */
[----:B------:R-:W-:Y:S02]  /*4db0*/  ISETP.GT.U32.AND.EX P4, PT, R71, RZ, PT, P4 ;  /* 0x000000ff4700720c */ /* 0x000fe40003f84140 */
[----:B------:R-:W-:Y:S02]  /*4dc0*/  ISETP.GT.U32.AND P0, PT, R56, R0, PT ;  /* 0x000000003800720c */ /* 0x000fe40003f04070 */
[----:B------:R-:W-:Y:S02]  /*4dd0*/  FSEL R186, R40, -INF , !P4 ;  /* 0xff80000028ba7808 */ /* 0x000fe40006000000 */
[----:B------:R-:W-:Y:S02]  /*4de0*/  ISETP.GT.U32.AND.EX P0, PT, R58, RZ, PT, P0 ;  /* 0x000000ff3a00720c */ /* 0x000fe40003f04100 */
[----:B------:R-:W-:Y:S01]  /*4df0*/  ISETP.GT.U32.AND P4, PT, R56, R178, PT ;  /* 0x000000b23800720c */ /* 0x000fe20003f84070 */
[----:B------:R-:W-:Y:S01]  /*4e00*/  FMUL R40, R52, c[0x0][0x188] ;  /* 0x0000620034287a20 */ /* 0x000fe20000400000 */
[----:B0-----:R-:W-:-:S02]  /*4e10*/  FSEL R45, R12, -INF , !P0 ;  /* 0xff8000000c2d7808 */ /* 0x001fc40004000000 */
[----:B------:R-:W-:Y:S02]  /*4e20*/  ISETP.GT.U32.AND.EX P4, PT, R58, RZ, PT, P4 ;  /* 0x000000ff3a00720c */ /* 0x000fe40003f84140 */
[----:B------:R-:W-:Y:S01]  /*4e30*/  ISETP.GT.U32.AND P0, PT, R56, R179, PT ;  /* 0x000000b33800720c */ /* 0x000fe20003f04070 */
[----:B------:R-:W-:Y:S01]  /*4e40*/  FMUL R12, R54, c[0x0][0x188] ;  /* 0x00006200360c7a20 */ /* 0x000fe20000400000 */
[----:B------:R-:W-:Y:S02]  /*4e50*/  FSEL R40, R40, -INF , !P4 ;  /* 0xff80000028287808 */ /* 0x000fe40006000000 */
[----:B------:R-:W-:Y:S02]  /*4e60*/  ISETP.GT.U32.AND.EX P0, PT, R58, RZ, PT, P0 ;  /* 0x000000ff3a00720c */ /* 0x000fe40003f04100 */
[----:B------:R-:W-:Y:S01]  /*4e70*/  ISETP.GT.U32.AND P4, PT, R4, R0, PT ;  /* 0x000000000400720c */ /* 0x000fe20003f84070 */
[----:B------:R-:W-:Y:S01]  /*4e80*/  FMUL R14, R64, c[0x0][0x188] ;  /* 0x00006200400e7a20 */ /* 0x000fe20000400000 */
[----:B------:R-:W-:-:S02]  /*4e90*/  FSEL R12, R12, -INF , !P0 ;  /* 0xff8000000c0c7808 */ /* 0x000fc40004000000 */
[----:B------:R-:W-:Y:S02]  /*4ea0*/  ISETP.GT.U32.AND.EX P4, PT, R173, RZ, PT, P4 ;  /* 0x000000ffad00720c */ /* 0x000fe40003f84140 */
[----:B------:R-:W-:Y:S01]  /*4eb0*/  ISETP.GE.U32.AND P0, PT, R4, R0, PT ;  /* 0x000000000400720c */ /* 0x000fe20003f06070 */
[----:B------:R-:W-:Y:S01]  /*4ec0*/  FMUL R64, R65, c[0x0][0x188] ;  /* 0x0000620041407a20 */ /* 0x000fe20000400000 */
[----:B------:R-:W-:Y:S02]  /*4ed0*/  FSEL R14, R14, -INF , !P4 ;  /* 0xff8000000e0e7808 */ /* 0x000fe40006000000 */
[----:B------:R-:W-:Y:S02]  /*4ee0*/  FSEL R69, R69, -INF , !P4 ;  /* 0xff80000045457808 */ /* 0x000fe40006000000 */
[----:B------:R-:W-:Y:S02]  /*4ef0*/  ISETP.GT.U32.AND P4, PT, R4, R177, PT ;  /* 0x000000b10400720c */ /* 0x000fe40003f84070 */
[C---:B------:R-:W-:Y:S01]  /*4f00*/  ISETP.GE.U32.AND.EX P0, PT, R173.reuse, RZ, PT, P0 ;  /* 0x000000ffad00720c */ /* 0x040fe20003f06100 */
[----:B------:R-:W-:Y:S01]  /*4f10*/  FMUL R65, R66, c[0x0][0x188] ;  /* 0x0000620042417a20 */ /* 0x000fe20000400000 */
[----:B------:R-:W-:-:S02]  /*4f20*/  ISETP.GT.U32.AND.EX P4, PT, R173, RZ, PT, P4 ;  /* 0x000000ffad00720c */ /* 0x000fc40003f84140 */
[----:B------:R-:W-:Y:S02]  /*4f30*/  FSEL R64, R64, -INF , !P0 ;  /* 0xff80000040407808 */ /* 0x000fe40004000000 */
[C---:B------:R-:W-:Y:S02]  /*4f40*/  ISETP.GE.U32.AND P0, PT, R4.reuse, R177, PT ;  /* 0x000000b10400720c */ /* 0x040fe40003f06070 */
[----:B------:R-:W-:Y:S02]  /*4f50*/  FSEL R65, R65, -INF , !P4 ;  /* 0xff80000041417808 */ /* 0x000fe40006000000 */
[----:B------:R-:W-:Y:S02]  /*4f60*/  ISETP.GT.U32.AND P4, PT, R4, R178, PT ;  /* 0x000000b20400720c */ /* 0x000fe40003f84070 */
[C---:B------:R-:W-:Y:S01]  /*4f70*/  ISETP.GE.U32.AND.EX P0, PT, R173.reuse, RZ, PT, P0 ;  /* 0x000000ffad00720c */ /* 0x040fe20003f06100 */
[----:B------:R-:W-:Y:S01]  /*4f80*/  FMUL R56, R60, c[0x0][0x188] ;  /* 0x000062003c387a20 */ /* 0x000fe20000400000 */
[----:B------:R-:W-:-:S02]  /*4f90*/  ISETP.GT.U32.AND.EX P4, PT, R173, RZ, PT, P4 ;  /* 0x000000ffad00720c */ /* 0x000fc40003f84140 */
[----:B------:R-:W-:Y:S02]  /*4fa0*/  FSEL R60, R67, -INF , !P0 ;  /* 0xff800000433c7808 */ /* 0x000fe40004000000 */
[----:B------:R-:W-:Y:S01]  /*4fb0*/  ISETP.GE.U32.AND P0, PT, R4, R178, PT ;  /* 0x000000b20400720c */ /* 0x000fe20003f06070 */
[----:B------:R-:W-:Y:S01]  /*4fc0*/  FMUL R58, R61, c[0x0][0x188] ;  /* 0x000062003d3a7a20 */ /* 0x000fe20000400000 */
        /* <DEDUP_REMOVED lines=9> */
[----:B------:R-:W-:Y:S02]  /*5060*/  IADD3 R4, P4, R4, 0x39, RZ ;  /* 0x0000003904047810 */ /* 0x000fe40007f9e0ff */
[----:B------:R-:W-:Y:S02]  /*5070*/  ISETP.GE.U32.AND.EX P0, PT, R173, RZ, PT, P0 ;  /* 0x000000ffad00720c */ /* 0x000fe40003f06100 */
[----:B------:R-:W-:-:S02]  /*5080*/  IADD3.X R61, RZ, R173, RZ, P4, !PT ;  /* 0x000000adff3d7210 */ /* 0x000fc400027fe4ff */
[----:B------:R-:W-:Y:S02]  /*5090*/  FSEL R54, R54, -INF , !P0 ;  /* 0xff80000036367808 */ /* 0x000fe40004000000 */
[C---:B------:R-:W-:Y:S02]  /*50a0*/  ISETP.GT.U32.AND P4, PT, R4.reuse, R0, PT ;  /* 0x000000000400720c */ /* 0x040fe40003f84070 */
[----:B------:R-:W-:Y:S02]  /*50b0*/  ISETP.GT.U32.AND P0, PT, R4, R177, PT ;  /* 0x000000b10400720c */ /* 0x000fe40003f04070 */
[C---:B------:R-:W-:Y:S02]  /*50c0*/  ISETP.GT.U32.AND.EX P4, PT, R61.reuse, RZ, PT, P4 ;  /* 0x000000ff3d00720c */ /* 0x040fe40003f84140 */
[----:B------:R-:W-:Y:S02]  /*50d0*/  ISETP.GT.U32.AND.EX P0, PT, R61, RZ, PT, P0 ;  /* 0x000000ff3d00720c */ /* 0x000fe40003f04100 */
[----:B------:R-:W-:-:S02]  /*50e0*/  FSEL R173, R57, -INF , !P4 ;  /* 0xff80000039ad7808 */ /* 0x000fc40006000000 */
[----:B------:R-:W-:Y:S02]  /*50f0*/  FSEL R171, R59, -INF , !P0 ;  /* 0xff8000003bab7808 */ /* 0x000fe40004000000 */
[C---:B------:R-:W-:Y:S02]  /*5100*/  ISETP.GT.U32.AND P4, PT, R4.reuse, R178, PT ;  /* 0x000000b20400720c */ /* 0x040fe40003f84070 */
[----:B------:R-:W-:Y:S02]  /*5110*/  ISETP.GT.U32.AND P0, PT, R4, R179, PT ;  /* 0x000000b30400720c */ /* 0x000fe40003f04070 */
[----:B------:R-:W-:-:S04]  /*5120*/  FMNMX R4, R65, R60, !PT ;  /* 0x0000003c41047209 */ /* 0x000fc80007800000 */
[----:B------:R-:W-:-:S04]  /*5130*/  FMNMX R4, R69, R4, !PT ;  /* 0x0000000445047209 */ /* 0x000fc80007800000 */
[----:B------:R-:W-:-:S04]  /*5140*/  FMNMX R4, R7, R4, !PT ;  /* 0x0000000407047209 */ /* 0x000fc80007800000 */
[----:B------:R-:W-:Y:S02]  /*5150*/  FMNMX R4, R145, R4, !PT ;  /* 0x0000000491047209 */ /* 0x000fe40007800000 */
[----:B------:R-:W-:Y:S02]  /*5160*/  LOP3.LUT R170, R2, 0x20, RZ, 0x3c, !PT ;  /* 0x0000002002aa7812 */ /* 0x000fe400078e3cff */
[----:B------:R-:W-:Y:S01]  /*5170*/  FMNMX R4, R26, R4, !PT ;  /* 0x000000041a047209 */ /* 0x000fe20007800000 */
[----:B----4-:R-:W-:Y:S03]  /*5180*/  STS.U16 [R2+0x4000], R13 ;  /* 0x0040000d02007388 */ /* 0x010fe60000000400 */
[----:B------:R-:W-:Y:S01]  /*5190*/  FMNMX R4, R144, R4, !PT ;  /* 0x0000000490047209 */ /* 0x000fe20007800000 */
[----:B--2---:R-:W-:Y:S04]  /*51a0*/  STS.U16 [R2+0x4400], R160 ;  /* 0x004400a002007388 */ /* 0x004fe80000000400 */
[----:B------:R-:W-:Y:S04]  /*51b0*/  STS.U16 [R2+0x4800], R55 ;  /* 0x0048003702007388 */ /* 0x000fe80000000400 */
[----:B------:R-:W-:Y:S04]  /*51c0*/  STS.U16 [R2+0x4c00], R159 ;  /* 0x004c009f02007388 */ /* 0x000fe80000000400 */
[----:B------:R-:W-:Y:S04]  /*51d0*/  STS.U16 [R2+0x5000], R158 ;  /* 0x0050009e02007388 */ /* 0x000fe80000000400 */
[----:B---3--:R-:W-:Y:S04]  /*51e0*/  STS.U16 [R2+0x5400], R157 ;  /* 0x0054009d02007388 */ /* 0x008fe80000000400 */
[----:B------:R-:W-:Y:S04]  /*51f0*/  STS.U16 [R2+0x5800], R156 ;  /* 0x0058009c02007388 */ /* 0x000fe80000000400 */
[----:B------:R-:W-:Y:S04]  /*5200*/  STS.U16 [R2+0x5c00], R153 ;  /* 0x005c009902007388 */ /* 0x000fe80000000400 */
[----:B------:R0:W-:Y:S02]  /*5210*/  STS.U16 [R170+0x4100], R53 ;  /* 0x00410035aa007388 */ /* 0x0001e40000000400 */
[----:B0-----:R-:W-:-:S02]  /*5220*/  FMNMX R53, R143, R4, !PT ;  /* 0x000000048f357209 */ /* 0x001fc40007800000 */
[----:B------:R-:W-:Y:S02]  /*5230*/  FMNMX R4, R14, R64, !PT ;  /* 0x000000400e047209 */ /* 0x000fe40007800000 */
[----:B------:R-:W-:Y:S02]  /*5240*/  FMNMX R53, R29, R53, !PT ;  /* 0x000000351d357209 */ /* 0x000fe40007800000 */
[----:B------:R-:W-:Y:S02]  /*5250*/  FMNMX R4, R45, R4, !PT ;  /* 0x000000042d047209 */ /* 0x000fe40007800000 */
[----:B------:R-:W-:Y:S02]  /*5260*/  FMNMX R53, R31, R53, !PT ;  /* 0x000000351f357209 */ /* 0x000fe40007800000 */
[----:B------:R-:W-:Y:S02]  /*5270*/  FMNMX R4, R8, R4, !PT ;  /* 0x0000000408047209 */ /* 0x000fe40007800000 */
[----:B------:R-:W-:-:S02]  /*5280*/  FMNMX R53, R32, R53, !PT ;  /* 0x0000003520357209 */ /* 0x000fc40007800000 */
        /* <DEDUP_REMOVED lines=10> */
[----:B------:R-:W-:-:S04]  /*5330*/  FMNMX R4, R30, R4, !PT ;  /* 0x000000041e047209 */ /* 0x000fc80007800000 */
[----:B------:R-:W-:Y:S02]  /*5340*/  FMNMX R13, R146, R4, !PT ;  /* 0x00000004920d7209 */ /* 0x000fe40007800000 */
[----:B------:R-:W0:Y:S01]  /*5350*/  SHFL.BFLY PT, R4, R53, 0x2, 0x1f ;  /* 0x0c401f0035047f89 */ /* 0x000e2200000e0000 */
[----:B------:R-:W-:-:S04]  /*5360*/  FMNMX R55, R56, R58, !PT ;  /* 0x0000003a38377209 */ /* 0x000fc80007800000 */
[----:B------:R-:W-:-:S04]  /*5370*/  FMNMX R55, R40, R55, !PT ;  /* 0x0000003728377209 */ /* 0x000fc80007800000 */
[----:B------:R-:W-:-:S04]  /*5380*/  FMNMX R55, R9, R55, !PT ;  /* 0x0000003709377209 */ /* 0x000fc80007800000 */
[----:B------:R-:W-:Y:S02]  /*5390*/  FMNMX R55, R141, R55, !PT ;  /* 0x000000378d377209 */ /* 0x000fe40007800000 */
[----:B------:R-:W-:Y:S02]  /*53a0*/  FMNMX R13, R27, R13, !PT ;  /* 0x0000000d1b0d7209 */ /* 0x000fe40007800000 */
[----:B------:R-:W-:Y:S02]  /*53b0*/  FMNMX R57, R140, R55, !PT ;  /* 0x000000378c397209 */ /* 0x000fe40007800000 */
[----:B------:R-:W-:Y:S02]  /*53c0*/  FMNMX R13, R183, R13, !PT ;  /* 0x0000000db70d7209 */ /* 0x000fe40007800000 */
[----:B0-----:R-:W-:Y:S02]  /*53d0*/  FMNMX R53, R53, R4, !PT ;  /* 0x0000000435357209 */ /* 0x001fe40007800000 */
[----:B------:R-:W-:-:S03]  /*53e0*/  FMNMX R57, R39, R57, !PT ;  /* 0x0000003927397209 */ /* 0x000fc60007800000 */
[----:B------:R-:W0:Y:S01]  /*53f0*/  SHFL.BFLY PT, R4, R53, 0x1, 0x1f ;  /* 0x0c201f0035047f89 */ /* 0x000e2200000e0000 */
[----:B------:R-:W-:Y:S02]  /*5400*/  FMNMX R13, R182, R13, !PT ;  /* 0x0000000db60d7209 */ /* 0x000fe40007800000 */
[----:B------:R-:W-:Y:S02]  /*5410*/  FMNMX R57, R38, R57, !PT ;  /* 0x0000003926397209 */ /* 0x000fe40007800000 */
[----:B------:R-:W-:Y:S02]  /*5420*/  FMNMX R13, R174, R13, !PT ;  /* 0x0000000dae0d7209 */ /* 0x000fe40007800000 */
[----:B------:R-:W-:Y:S02]  /*5430*/  FMNMX R59, R147, R57, !PT ;  /* 0x00000039933b7209 */ /* 0x000fe40007800000 */
[----:B------:R-:W-:Y:S02]  /*5440*/  FMNMX R57, R52, R54, !PT ;  /* 0x0000003634397209 */ /* 0x000fe40007800000 */
[----:B------:R-:W-:-:S02]  /*5450*/  FMNMX R13, R173, R13, !PT ;  /* 0x0000000dad0d7209 */ /* 0x000fc40007800000 */
[----:B------:R-:W-:-:S03]  /*5460*/  FMNMX R57, R12, R57, !PT ;  /* 0x000000390c397209 */ /* 0x000fc60007800000 */
[----:B------:R-:W1:Y:S01]  /*5470*/  SHFL.BFLY PT, R55, R13, 0x2, 0x1f ;  /* 0x0c401f000d377f89 */ /* 0x000e6200000e0000 */
[----:B------:R-:W-:-:S04]  /*5480*/  FMNMX R57, R100, R57, !PT ;  /* 0x0000003964397209 */ /* 0x000fc80007800000 */
[----:B------:R-:W-:Y:S02]  /*5490*/  FMNMX R57, R37, R57, !PT ;  /* 0x0000003925397209 */ /* 0x000fe40007800000 */
[----:B0-----:R-:W-:Y:S02]  /*54a0*/  FMNMX R4, R53, R4, !PT ;  /* 0x0000000435047209 */ /* 0x001fe40007800000 */
[----:B------:R-:W-:-:S04]  /*54b0*/  FMNMX R53, R36, R57, !PT ;  /* 0x0000003924357209 */ /* 0x000fc80007800000 */
[----:B------:R-:W-:Y:S02]  /*54c0*/  FMNMX R53, R35, R53, !PT ;  /* 0x0000003523357209 */ /* 0x000fe40007800000 */
[----:B------:R-:W-:Y:S02]  /*54d0*/  FMNMX R59, R148, R59, !PT ;  /* 0x0000003b943b7209 */ /* 0x000fe40007800000 */
[----:B------:R-:W-:Y:S01]  /*54e0*/  FMNMX R53, R34, R53, !PT ;  /* 0x0000003522357209 */ /* 0x000fe20007800000 */
[----:B------:R-:W-:Y:S01]  /*54f0*/  FMUL R46, R46, c[0x0][0x188] ;  /* 0x000062002e2e7a20 */ /* 0x000fe20000400000 */
[----:B------:R-:W-:Y:S02]  /*5500*/  FMNMX R59, R149, R59, !PT ;  /* 0x0000003b953b7209 */ /* 0x000fe40007800000 */
[----:B------:R-:W-:Y:S01]  /*5510*/  FMNMX R53, R152, R53, !PT ;  /* 0x0000003598357209 */ /* 0x000fe20007800000 */
[----:B------:R0:W-:Y:S01]  /*5520*/  STS.U16 [R170+0x4500], R154 ;  /* 0x0045009aaa007388 */ /* 0x0001e20000000400 */
[----:B-1----:R-:W-:Y:S01]  /*5530*/  FMNMX R13, R13, R55, !PT ;  /* 0x000000370d0d7209 */ /* 0x002fe20007800000 */
[----:B------:R-:W-:Y:S01]  /*5540*/  FMUL R47, R47, c[0x0][0x188] ;  /* 0x000062002f2f7a20 */ /* 0x000fe20000400000 */
[----:B------:R-:W-:-:S02]  /*5550*/  ISETP.GT.U32.AND.EX P3, PT, R163, RZ, PT, P3 ;  /* 0x000000ffa300720c */ /* 0x000fc40003f64130 */
[----:B------:R-:W-:Y:S02]  /*5560*/  FMNMX R59, R150, R59, !PT ;  /* 0x0000003b963b7209 */ /* 0x000fe40007800000 */
[----:B------:R-:W-:Y:S02]  /*5570*/  FMNMX R53, R151, R53, !PT ;  /* 0x0000003597357209 */ /* 0x000fe40007800000 */
[----:B0-----:R-:W-:Y:S01]  /*5580*/  FSEL R154, R46, -INF , !P1 ;  /* 0xff8000002e9a7808 */ /* 0x001fe20004800000 */
[----:B------:R0:W-:Y:S01]  /*5590*/  STS.U16 [R170+0x4900], R155 ;  /* 0x0049009baa007388 */ /* 0x0001e20000000400 */
[----:B------:R-:W-:Y:S01]  /*55a0*/  FMUL R50, R50, c[0x0][0x188] ;  /* 0x0000620032327a20 */ /* 0x000fe20000400000 */
[----:B------:R-:W-:Y:S02]  /*55b0*/  ISETP.GT.U32.AND.EX P6, PT, R164, RZ, PT, P6 ;  /* 0x000000ffa400720c */ /* 0x000fe40003fc4160 */
[----:B------:R-:W-:Y:S01]  /*55c0*/  FMNMX R59, R185, R59, !PT ;  /* 0x0000003bb93b7209 */ /* 0x000fe20007800000 */
[----:B------:R-:W1:Y:S01]  /*55d0*/  SHFL.BFLY PT, R46, R13, 0x1, 0x1f ;  /* 0x0c201f000d2e7f89 */ /* 0x000e6200000e0000 */
[----:B------:R-:W-:Y:S01]  /*55e0*/  FMNMX R53, R154, R53, !PT ;  /* 0x000000359a357209 */ /* 0x000fe20007800000 */
[----:B------:R-:W-:Y:S01]  /*55f0*/  FMUL R177, R41, c[0x0][0x188] ;  /* 0x0000620029b17a20 */ /* 0x000fe20000400000 */
[----:B0-----:R-:W-:Y:S01]  /*5600*/  FSEL R155, R47, -INF , !P3 ;  /* 0xff8000002f9b7808 */ /* 0x001fe20005800000 */
[----:B------:R-:W-:Y:S01]  /*5610*/  FMUL R51, R51, c[0x0][0x188] ;  /* 0x0000620033337a20 */ /* 0x000fe20000400000 */
[----:B------:R-:W-:-:S02]  /*5620*/  ISETP.GT.U32.AND P2, PT, R73, R179, PT ;  /* 0x000000b34900720c */ /* 0x000fc40003f44070 */
[----:B------:R-:W-:Y:S02]  /*5630*/  ISETP.GT.U32.AND.EX P5, PT, R167, RZ, PT, P5 ;  /* 0x000000ffa700720c */ /* 0x000fe40003fa4150 */
[----:B------:R-:W-:Y:S02]  /*5640*/  ISETP.GT.U32.AND.EX P4, PT, R61, RZ, PT, P4 ;  /* 0x000000ff3d00720c */ /* 0x000fe40003f84140 */
[----:B------:R-:W-:Y:S02]  /*5650*/  FMNMX R41, R184, R59, !PT ;  /* 0x0000003bb8297209 */ /* 0x000fe40007800000 */
[----:B------:R-:W-:Y:S02]  /*5660*/  FSEL R179, R50, -INF , !P6 ;  /* 0xff80000032b37808 */ /* 0x000fe40007000000 */
[----:B------:R-:W-:Y:S01]  /*5670*/  FMNMX R53, R155, R53, !PT ;  /* 0x000000359b357209 */ /* 0x000fe20007800000 */
[----:B------:R-:W-:Y:S01]  /*5680*/  FMUL R42, R42, c[0x0][0x188] ;  /* 0x000062002a2a7a20 */ /* 0x000fe20000400000 */
[----:B------:R-:W-:-:S02]  /*5690*/  ISETP.GT.U32.AND.EX P2, PT, R71, RZ, PT, P2 ;  /* 0x000000ff4700720c */ /* 0x000fc40003f44120 */
[----:B------:R-:W-:Y:S02]  /*56a0*/  FSEL R177, R177, -INF , !P4 ;  /* 0xff800000b1b17808 */ /* 0x000fe40006000000 */
[----:B------:R-:W-:Y:S02]  /*56b0*/  FMNMX R41, R186, R41, !PT ;  /* 0x00000029ba297209 */ /* 0x000fe40007800000 */
[----:B------:R-:W-:Y:S02]  /*56c0*/  FSEL R178, R51, -INF , !P5 ;  /* 0xff80000033b27808 */ /* 0x000fe40006800000 */
[----:B------:R-:W-:Y:S01]  /*56d0*/  FMNMX R53, R179, R53, !PT ;  /* 0x00000035b3357209 */ /* 0x000fe20007800000 */
[----:B------:R-:W-:Y:S01]  /*56e0*/  FMUL R43, R43, c[0x0][0x188] ;  /* 0x000062002b2b7a20 */ /* 0x000fe20000400000 */
[----:B------:R-:W-:Y:S02]  /*56f0*/  FSEL R176, R42, -INF , !P2 ;  /* 0xff8000002ab07808 */ /* 0x000fe40005000000 */
[----:B------:R-:W-:-:S02]  /*5700*/  ISETP.GT.U32.AND.EX P0, PT, R61, RZ, PT, P0 ;  /* 0x000000ff3d00720c */ /* 0x000fc40003f04100 */
[----:B------:R-:W-:Y:S02]  /*5710*/  FMNMX R41, R177, R41, !PT ;  /* 0x00000029b1297209 */ /* 0x000fe40007800000 */
[----:B------:R-:W-:Y:S02]  /*5720*/  FMNMX R42, R178, R53, !PT ;  /* 0x00000035b22a7209 */ /* 0x000fe40007800000 */
[----:B------:R-:W-:Y:S01]  /*5730*/  FSEL R175, R43, -INF , !P0 ;  /* 0xff8000002baf7808 */ /* 0x000fe20004000000 */
[----:B------:R-:W0:Y:S01]  /*5740*/  SHFL.BFLY PT, R47, R41, 0x2, 0x1f ;  /* 0x0c401f00292f7f89 */ /* 0x000e2200000e0000 */
[----:B------:R-:W-:-:S04]  /*5750*/  FMNMX R42, R176, R42, !PT ;  /* 0x0000002ab02a7209 */ /* 0x000fc80007800000 */
[----:B------:R-:W-:Y:S02]  /*5760*/  FMNMX R42, R175, R42, !PT ;  /* 0x0000002aaf2a7209 */ /* 0x000fe40007800000 */
[----:B-1----:R-:W-:-:S03]  /*5770*/  FMNMX R46, R13, R46, !PT ;  /* 0x0000002e0d2e7209 */ /* 0x002fc60007800000 */
[----:B------:R-:W1:Y:S01]  /*5780*/  SHFL.BFLY PT, R13, R42, 0x2, 0x1f ;  /* 0x0c401f002a0d7f89 */ /* 0x000e6200000e0000 */
[----:B------:R-:W-:-:S03]  /*5790*/  LOP3.LUT R75, R2, 0x40, RZ, 0x3c, !PT ;  /* 0x00000040024b7812 */ /* 0x000fc600078e3cff */
[----:B------:R-:W-:Y:S01]  /*57a0*/  STS.U16 [R170+0x4d00], R161 ;  /* 0x004d00a1aa007388 */ /* 0x000fe20000000400 */
[----:B0-----:R-:W-:-:S03]  /*57b0*/  FMNMX R41, R41, R47, !PT ;  /* 0x0000002f29297209 */ /* 0x001fc60007800000 */
[----:B------:R-:W-:Y:S04]  /*57c0*/  STS.U16 [R170+0x5100], R162 ;  /* 0x005100a2aa007388 */ /* 0x000fe80000000400 */
[----:B------:R-:W0:Y:S04]  /*57d0*/  SHFL.BFLY PT, R43, R41, 0x1, 0x1f ;  /* 0x0c201f00292b7f89 */ /* 0x000e2800000e0000 */
[----:B------:R-:W-:Y:S01]  /*57e0*/  STS.U16 [R170+0x5500], R110 ;  /* 0x0055006eaa007388 */ /* 0x000fe20000000400 */
[----:B-1----:R-:W-:-:S03]  /*57f0*/  FMNMX R13, R42, R13, !PT ;  /* 0x0000000d2a0d7209 */ /* 0x002fc60007800000 */
[----:B-----5:R-:W-:Y:S01]  /*5800*/  STS.U16 [R170+0x5900], R111 ;  /* 0x0059006faa007388 */ /* 0x020fe20000000400 */
[----:B------:R-:W-:-:S03]  /*5810*/  FMNMX R4, R4, R103, !PT ;  /* 0x0000006704047209 */ /* 0x000fc60007800000 */
[----:B------:R-:W-:Y:S04]  /*5820*/  STS.U16 [R170+0x5d00], R74 ;  /* 0x005d004aaa007388 */ /* 0x000fe80000000400 */
[----:B------:R-:W-:Y:S04]  /*5830*/  STS.U16 [R75+0x4200], R48 ;  /* 0x004200304b007388 */ /* 0x000fe80000000400 */
[----:B------:R-:W1:Y:S01]  /*5840*/  SHFL.BFLY PT, R48, R13, 0x1, 0x1f ;  /* 0x0c201f000d307f89 */ /* 0x000e6200000e0000 */
[----:B------:R-:W-:Y:S01]  /*5850*/  FADD R163, R7, -R4 ;  /* 0x8000000407a37221 */ /* 0x000fe20000000000 */
[----:B------:R-:W-:-:S02]  /*5860*/  FMNMX R7, R46, R11, !PT ;  /* 0x0000000b2e077209 */ /* 0x000fc40007800000 */
[----:B------:R-:W-:Y:S04]  /*5870*/  STS.U16 [R75+0x4600], R108 ;  /* 0x0046006c4b007388 */ /* 0x000fe80000000400 */
[----:B------:R2:W-:Y:S04]  /*5880*/  STS.U16 [R75+0x4a00], R165 ;  /* 0x004a00a54b007388 */ /* 0x0005e80000000400 */
[----:B------:R3:W-:Y:S01]  /*5890*/  STS.U16 [R75+0x4e00], R166 ;  /* 0x004e00a64b007388 */ /* 0x0007e20000000400 */
[----:B------:R-:W-:-:S03]  /*58a0*/  FADD R8, R8, -R7 ;  /* 0x8000000708087221 */ /* 0x000fc60000000000 */
[----:B------:R-:W-:Y:S04]  /*58b0*/  STS.U16 [R75+0x5200], R206 ;  /* 0x005200ce4b007388 */ /* 0x000fe80000000400 */
[----:B------:R-:W-:Y:S04]  /*58c0*/  STS.U16 [R75+0x5600], R236 ;  /* 0x005600ec4b007388 */ /* 0x000fe80000000400 */
[----:B------:R4:W-:Y:S04]  /*58d0*/  STS.U16 [R75+0x5a00], R72 ;  /* 0x005a00484b007388 */ /* 0x0009e80000000400 */
[----:B------:R-:W-:Y:S01]  /*58e0*/  STS.U16 [R75+0x5e00], R68 ;  /* 0x005e00444b007388 */ /* 0x000fe20000000400 */
[----:B------:R-:W-:-:S03]  /*58f0*/  FMUL R8, R8, 1.4426950216293334961 ;  /* 0x3fb8aa3b08087820 */ /* 0x000fc60000400000 */
[----:B------:R-:W-:Y:S04]  /*5900*/  STS.U16 [R252+0x4300], R70 ;  /* 0x00430046fc007388 */ /* 0x000fe80000000400 */
[----:B------:R5:W-:Y:S04]  /*5910*/  STS.U16 [R252+0x4700], R109 ;  /* 0x0047006dfc007388 */ /* 0x000be80000000400 */
[----:B------:R-:W-:Y:S04]  /*5920*/  STS.U16 [R252+0x4b00], R191 ;  /* 0x004b00bffc007388 */ /* 0x000fe80000000400 */
[----:B------:R-:W-:Y:S04]  /*5930*/  STS.U16 [R252+0x4f00], R204 ;  /* 0x004f00ccfc007388 */ /* 0x000fe80000000400 */
[----:B------:R-:W-:Y:S04]  /*5940*/  STS.U16 [R252+0x5300], R205 ;  /* 0x005300cdfc007388 */ /* 0x000fe80000000400 */
[----:B------:R-:W-:Y:S04]  /*5950*/  STS.U16 [R252+0x5700], R207 ;  /* 0x005700cffc007388 */ /* 0x000fe80000000400 */
[----:B------:R-:W-:Y:S04]  /*5960*/  STS.U16 [R252+0x5b00], R49 ;  /* 0x005b0031fc007388 */ /* 0x000fe80000000400 */
[----:B------:R-:W-:Y:S01]  /*5970*/  STS.U16 [R252+0x5f00], R44 ;  /* 0x005f002cfc007388 */ /* 0x000fe20000000400 */
[----:B0-----:R-:W-:Y:S01]  /*5980*/  FMNMX R43, R41, R43, !PT ;  /* 0x0000002b292b7209 */ /* 0x001fe20007800000 */
[----:B--2---:R0:W-:Y:S01]  /*5990*/  MUFU.EX2 R165, R8 ;  /* 0x0000000800a57308 */ /* 0x0041e20000000800 */
[----:B-1----:R-:W-:Y:S01]  /*59a0*/  FMNMX R48, R13, R48, !PT ;  /* 0x000000300d307209 */ /* 0x002fe20007800000 */
[--C-:B------:R-:W-:Y:S01]  /*59b0*/  FADD R65, R65, -R4.reuse ;  /* 0x8000000441417221 */ /* 0x100fe20000000000 */
[----:B0-----:R-:W-:Y:S01]  /*59c0*/  FMNMX R8, R43, R102, !PT ;  /* 0x000000662b087209 */ /* 0x001fe20007800000 */
[----:B------:R-:W-:-:S02]  /*59d0*/  FADD R60, R60, -R4 ;  /* 0x800000043c3c7221 */ /* 0x000fc40000000000 */
[----:B------:R-:W-:Y:S02]  /*59e0*/  FADD R69, R69, -R4 ;  /* 0x8000000445457221 */ /* 0x000fe40000000000 */
[----:B------:R-:W-:Y:S02]  /*59f0*/  FADD R13, -R8, R102 ;  /* 0x00000066080d7221 */ /* 0x000fe40000000100 */
[----:B------:R-:W-:Y:S02]  /*5a00*/  FADD R47, -R4, R103 ;  /* 0x00000067042f7221 */ /* 0x000fe40000000100 */
[--C-:B------:R-:W-:Y:S02]  /*5a10*/  FADD R46, R14, -R7.reuse ;  /* 0x800000070e2e7221 */ /* 0x100fe40000000000 */
[--C-:B------:R-:W-:Y:S02]  /*5a20*/  FADD R64, R64, -R7.reuse ;  /* 0x8000000740407221 */ /* 0x100fe40000000000 */
[----:B------:R-:W-:-:S02]  /*5a30*/  FADD R45, R45, -R7 ;  /* 0x800000072d2d7221 */ /* 0x000fc40000000000 */
[----:B------:R-:W-:Y:S02]  /*5a40*/  FADD R56, R56, -R8 ;  /* 0x8000000838387221 */ /* 0x000fe40000000000 */
[----:B------:R-:W-:Y:S02]  /*5a50*/  FMUL R13, R13, 1.4426950216293334961 ;  /* 0x3fb8aa3b0d0d7820 */ /* 0x000fe40000400000 */
[----:B------:R-:W-:Y:S02]  /*5a60*/  FMUL R65, R65, 1.4426950216293334961 ;  /* 0x3fb8aa3b41417820 */ /* 0x000fe40000400000 */
[----:B------:R-:W-:Y:S02]  /*5a70*/  FMUL R60, R60, 1.4426950216293334961 ;  /* 0x3fb8aa3b3c3c7820 */ /* 0x000fe40000400000 */
[----:B------:R-:W-:Y:S02]  /*5a80*/  FMUL R69, R69, 1.4426950216293334961 ;  /* 0x3fb8aa3b45457820 */ /* 0x000fe40000400000 */
[----:B------:R-:W-:-:S02]  /*5a90*/  FMUL R47, R47, 1.4426950216293334961 ;  /* 0x3fb8aa3b2f2f7820 */ /* 0x000fc40000400000 */
[----:B------:R-:W-:Y:S02]  /*5aa0*/  FMUL R46, R46, 1.4426950216293334961 ;  /* 0x3fb8aa3b2e2e7820 */ /* 0x000fe40000400000 */
[----:B------:R-:W-:Y:S02]  /*5ab0*/  FMUL R64, R64, 1.4426950216293334961 ;  /* 0x3fb8aa3b40407820 */ /* 0x000fe40000400000 */
[----:B------:R-:W-:Y:S02]  /*5ac0*/  FMUL R45, R45, 1.4426950216293334961 ;  /* 0x3fb8aa3b2d2d7820 */ /* 0x000fe40000400000 */
[----:B------:R-:W-:Y:S02]  /*5ad0*/  FMUL R56, R56, 1.4426950216293334961 ;  /* 0x3fb8aa3b38387820 */ /* 0x000fe40000400000 */
[--C-:B------:R-:W-:Y:S01]  /*5ae0*/  FADD R159, R9, -R8.reuse ;  /* 0x80000008099f7221 */ /* 0x100fe20000000000 */
[----:B------:R-:W-:Y:S01]  /*5af0*/  FMNMX R9, R48, R101, !PT ;  /* 0x0000006530097209 */ /* 0x000fe20007800000 */
[----:B------:R-:W-:Y:S01]  /*5b00*/  BAR.SYNC.DEFER_BLOCKING 0x0 ;  /* 0x0000000000007b1d */ /* 0x000fe20000010000 */
[----:B------:R-:W-:-:S02]  /*5b10*/  FADD R161, R58, -R8 ;  /* 0x800000083aa17221 */ /* 0x000fc40000000000 */
[----:B------:R-:W-:-:S03]  /*5b20*/  FADD R160, R40, -R8 ;  /* 0x8000000828a07221 */ /* 0x000fc60000000000 */
[----:B------:R-:W4:Y:S01]  /*5b30*/  MUFU.EX2 R13, R13 ;  /* 0x0000000d000d7308 */ /* 0x000f220000000800 */
[--C-:B------:R-:W-:Y:S02]  /*5b40*/  FADD R158, R52, -R9.reuse ;  /* 0x80000009349e7221 */ /* 0x100fe40000000000 */
[----:B------:R-:W-:-:S05]  /*5b50*/  FADD R157, R54, -R9 ;  /* 0x80000009369d7221 */ /* 0x000fca0000000000 */
[----:B------:R-:W-:Y:S01]  /*5b60*/  MUFU.EX2 R168, R65 ;  /* 0x0000004100a87308 */ /* 0x000fe20000000800 */
[----:B------:R-:W-:Y:S02]  /*5b70*/  FADD R156, R12, -R9 ;  /* 0x800000090c9c7221 */ /* 0x000fe40000000000 */
[----:B------:R-:W-:-:S05]  /*5b80*/  FADD R12, -R9, R101 ;  /* 0x00000065090c7221 */ /* 0x000fca0000000100 */
[----:B------:R0:W-:Y:S01]  /*5b90*/  MUFU.EX2 R167, R60 ;  /* 0x0000003c00a77308 */ /* 0x0001e20000000800 */
[----:B------:R-:W-:Y:S04]  /*5ba0*/  LDSM.16.M88.4 R40, [R10+0x4400] ;  /* 0x004400000a28783b */ /* 0x000fe80000000200 */
[----:B------:R-:W-:Y:S03]  /*5bb0*/  LDSM.16.M88.4 R48, [R10+0x5800] ;  /* 0x005800000a30783b */ /* 0x000fe60000000200 */
[----:B------:R1:W-:Y:S01]  /*5bc0*/  MUFU.EX2 R164, R69 ;  /* 0x0000004500a47308 */ /* 0x0003e20000000800 */
[----:B0-----:R-:W-:Y:S04]  /*5bd0*/  LDSM.16.M88.4 R60, [R10+0x5000] ;  /* 0x005000000a3c783b */ /* 0x001fe80000000200 */
[----:B------:R-:W-:Y:S03]  /*5be0*/  LDSM.16.M88.4 R52, [R10+0x5c00] ;  /* 0x005c00000a34783b */ /* 0x000fe60000000200 */
[----:B------:R-:W-:Y:S01]  /*5bf0*/  MUFU.EX2 R14, R47 ;  /* 0x0000002f000e7308 */ /* 0x000fe20000000800 */
[----:B-1----:R-:W-:Y:S07]  /*5c00*/  LDSM.16.M88.4 R68, [R10+0x4800] ;  /* 0x004800000a44783b */ /* 0x002fee0000000200 */
[----:B------:R-:W-:Y:S08]  /*5c10*/  MUFU.EX2 R170, R46 ;  /* 0x0000002e00aa7308 */ /* 0x000ff00000000800 */
[----:B------:R0:W-:Y:S08]  /*5c20*/  MUFU.EX2 R169, R64 ;  /* 0x0000004000a97308 */ /* 0x0001f00000000800 */
[----:B---3--:R1:W-:Y:S01]  /*5c30*/  MUFU.EX2 R166, R45 ;  /* 0x0000002d00a67308 */ /* 0x0083e20000000800 */
[----:B0-----:R-:W-:Y:S07]  /*5c40*/  LDSM.16.M88.4 R64, [R10+0x4c00] ;  /* 0x004c00000a40783b */ /* 0x001fee0000000200 */
[----:B------:R0:W-:Y:S01]  /*5c50*/  MUFU.EX2 R162, R56 ;  /* 0x0000003800a27308 */ /* 0x0001e20000000800 */
[----:B-1----:R-:W1:Y:S01]  /*5c60*/  LDSM.16.M88.4 R44, [R10+0x4000] ;  /* 0x004000000a2c783b */ /* 0x002e620000000200 */
[----:B------:R-:W-:-:S03]  /*5c70*/  FADD R11, -R7, R11 ;  /* 0x0000000b070b7221 */ /* 0x000fc60000000100 */
[----:B0-----:R-:W0:Y:S01]  /*5c80*/  LDSM.16.M88.4 R56, [R10+0x5400] ;  /* 0x005400000a38783b */ /* 0x001e220000000200 */
[----:B------:R-:W-:Y:S02]  /*5c90*/  FMUL R12, R12, 1.4426950216293334961 ;  /* 0x3fb8aa3b0c0c7820 */ /* 0x000fe40000400000 */
[----:B------:R-:W-:Y:S02]  /*5ca0*/  FMUL R163, R163, 1.4426950216293334961 ;  /* 0x3fb8aa3ba3a37820 */ /* 0x000fe40000400000 */
[----:B------:R-:W-:Y:S02]  /*5cb0*/  FMUL R11, R11, 1.4426950216293334961 ;  /* 0x3fb8aa3b0b0b7820 */ /* 0x000fe40000400000 */
[----:B------:R-:W2:Y:S01]  /*5cc0*/  MUFU.EX2 R12, R12 ;  /* 0x0000000c000c7308 */ /* 0x000ea20000000800 */
[----:B----4-:R-:W-:Y:S02]  /*5cd0*/  FMUL R72, R13, R16 ;  /* 0x000000100d487220 */ /* 0x010fe40000400000 */
[----:B------:R-:W-:-:S02]  /*5ce0*/  FADD R16, R145, -R4 ;  /* 0x8000000491107221 */ /* 0x000fc40000000000 */
[----:B------:R-:W-:-:S03]  /*5cf0*/  FADD R100, R100, -R9 ;  /* 0x8000000964647221 */ /* 0x000fc60000000000 */
[----:B------:R-:W-:Y:S01]  /*5d00*/  MUFU.EX2 R163, R163 ;  /* 0x000000a300a37308 */ /* 0x000fe20000000800 */
[----:B------:R-:W-:Y:S02]  /*5d10*/  FMUL R16, R16, 1.4426950216293334961 ;  /* 0x3fb8aa3b10107820 */ /* 0x000fe40000400000 */
[----:B------:R-:W-:Y:S02]  /*5d20*/  FMUL R161, R161, 1.4426950216293334961 ;  /* 0x3fb8aa3ba1a17820 */ /* 0x000fe40000400000 */
[----:B------:R-:W-:-:S03]  /*5d30*/  FMUL R160, R160, 1.4426950216293334961 ;  /* 0x3fb8aa3ba0a07820 */ /* 0x000fc60000400000 */
[----:B------:R-:W3:Y:S01]  /*5d40*/  MUFU.EX2 R11, R11 ;  /* 0x0000000b000b7308 */ /* 0x000ee20000000800 */
[----:B------:R-:W-:Y:S02]  /*5d50*/  FMUL R159, R159, 1.4426950216293334961 ;  /* 0x3fb8aa3b9f9f7820 */ /* 0x000fe40000400000 */
[----:B------:R-:W-:Y:S02]  /*5d60*/  FMUL R158, R158, 1.4426950216293334961 ;  /* 0x3fb8aa3b9e9e7820 */ /* 0x000fe40000400000 */
[----:B------:R-:W-:Y:S02]  /*5d70*/  FMUL R157, R157, 1.4426950216293334961 ;  /* 0x3fb8aa3b9d9d7820 */ /* 0x000fe40000400000 */
[----:B------:R-:W-:Y:S02]  /*5d80*/  FMUL R156, R156, 1.4426950216293334961 ;  /* 0x3fb8aa3b9c9c7820 */ /* 0x000fe40000400000 */
[----:B------:R-:W-:Y:S02]  /*5d90*/  FMUL R73, R13, R17 ;  /* 0x000000110d497220 */ /* 0x000fe40000400000 */
[----:B------:R-:W-:-:S02]  /*5da0*/  FMUL R100, R100, 1.4426950216293334961 ;  /* 0x3fb8aa3b64647820 */ /* 0x000fc40000400000 */
[----:B------:R-:W-:Y:S02]  /*5db0*/  FADD R17, R26, -R4 ;  /* 0x800000041a117221 */ /* 0x000fe40000000000 */
[----:B------:R4:W-:Y:S01]  /*5dc0*/  MUFU.EX2 R26, R16 ;  /* 0x00000010001a7308 */ /* 0x0009e20000000800 */
[----:B------:R-:W-:Y:S02]  /*5dd0*/  FADD R38, R38, -R8 ;  /* 0x8000000826267221 */ /* 0x000fe40000000000 */
[----:B------:R-:W-:Y:S02]  /*5de0*/  FADD R37, R37, -R9 ;  /* 0x8000000925257221 */ /* 0x000fe40000000000 */
[----:B------:R-:W-:Y:S02]  /*5df0*/  FMUL R101, R13, R21 ;  /* 0x000000150d657220 */ /* 0x000fe40000400000 */
[----:B----4-:R-:W-:Y:S01]  /*5e00*/  FADD R16, R15, -R7 ;  /* 0x800000070f107221 */ /* 0x010fe20000000000 */
[----:B------:R-:W4:Y:S01]  /*5e10*/  MUFU.EX2 R161, R161 ;  /* 0x000000a100a17308 */ /* 0x000f220000000800 */
[----:B------:R-:W-:-:S02]  /*5e20*/  FADD R36, R36, -R9 ;  /* 0x8000000924247221 */ /* 0x000fc40000000000 */
[----:B------:R-:W-:Y:S02]  /*5e30*/  FMUL R16, R16, 1.4426950216293334961 ;  /* 0x3fb8aa3b10107820 */ /* 0x000fe40000400000 */
[----:B------:R-:W-:-:S03]  /*5e40*/  FMUL R21, R38, 1.4426950216293334961 ;  /* 0x3fb8aa3b26157820 */ /* 0x000fc60000400000 */
[----:B------:R-:W-:Y:S01]  /*5e50*/  MUFU.EX2 R160, R160 ;  /* 0x000000a000a07308 */ /* 0x000fe20000000800 */
[----:B--2---:R-:W-:Y:S02]  /*5e60*/  FMUL R74, R12, R18 ;  /* 0x000000120c4a7220 */ /* 0x004fe40000400000 */
[----:B------:R-:W-:-:S05]  /*5e70*/  FMUL R38, R37, 1.4426950216293334961 ;  /* 0x3fb8aa3b25267820 */ /* 0x000fca0000400000 */
[----:B------:R-:W-:Y:S01]  /*5e80*/  MUFU.EX2 R159, R159 ;  /* 0x0000009f009f7308 */ /* 0x000fe20000000800 */
[----:B------:R-:W-:Y:S02]  /*5e90*/  FADD R144, R144, -R4 ;  /* 0x8000000490907221 */ /* 0x000fe40000000000 */
[----:B------:R-:W-:-:S05]  /*5ea0*/  FADD R18, R25, -R7 ;  /* 0x8000000719127221 */ /* 0x000fca0000000000 */
[----:B------:R-:W-:Y:S01]  /*5eb0*/  MUFU.EX2 R158, R158 ;  /* 0x0000009e009e7308 */ /* 0x000fe20000000800 */
[----:B------:R-:W-:-:S07]  /*5ec0*/  FADD R142, R142, -R7 ;  /* 0x800000078e8e7221 */ /* 0x000fce0000000000 */
[----:B------:R-:W2:Y:S01]  /*5ed0*/  MUFU.EX2 R157, R157 ;  /* 0x0000009d009d7308 */ /* 0x000ea20000000800 */
[----:B------:R-:W-:-:S07]  /*5ee0*/  FMUL R134, R14, R134 ;  /* 0x000000860e867220 */ /* 0x000fce0000400000 */
[----:B------:R-:W-:Y:S01]  /*5ef0*/  MUFU.EX2 R156, R156 ;  /* 0x0000009c009c7308 */ /* 0x000fe20000000800 */
[----:B------:R-:W-:-:S07]  /*5f00*/  FMUL R135, R14, R135 ;  /* 0x000000870e877220 */ /* 0x000fce0000400000 */
[----:B------:R-:W0:Y:S01]  /*5f10*/  MUFU.EX2 R153, R100 ;  /* 0x0000006400997308 */ /* 0x000e220000000800 */
[----:B---3--:R-:W-:Y:S01]  /*5f20*/  FMUL R132, R11, R132 ;  /* 0x000000840b847220 */ /* 0x008fe20000400000 */
[----:B-----5:R-:W-:Y:S01]  /*5f30*/  F2FP.PACK_AB R109, R167, R168 ;  /* 0x000000a8a76d723e */ /* 0x020fe200000000ff */
[----:B------:R-:W-:Y:S01]  /*5f40*/  FMUL R133, R11, R133 ;  /* 0x000000850b857220 */ /* 0x000fe20000400000 */
[----:B------:R-:W-:Y:S01]  /*5f50*/  F2FP.PACK_AB R111, R163, R164 ;  /* 0x000000a4a36f723e */ /* 0x000fe200000000ff */
[C---:B------:R-:W-:Y:S01]  /*5f60*/  FMUL R78, R14.reuse, R78 ;  /* 0x0000004e0e4e7220 */ /* 0x040fe20000400000 */
[----:B------:R-:W-:Y:S01]  /*5f70*/  F2FP.PACK_AB R108, R169, R170 ;  /* 0x000000aaa96c723e */ /* 0x000fe200000000ff */
[----:B------:R-:W-:Y:S01]  /*5f80*/  FMUL R79, R14, R79 ;  /* 0x0000004f0e4f7220 */ /* 0x000fe20000400000 */
[----:B------:R3:W-:Y:S01]  /*5f90*/  MUFU.EX2 R25, R16 ;  /* 0x0000001000197308 */ /* 0x0007e20000000800 */
[----:B------:R-:W-:Y:S01]  /*5fa0*/  F2FP.PACK_AB R110, R165, R166 ;  /* 0x000000a6a56e723e */ /* 0x000fe200000000ff */
[----:B------:R-:W-:-:S02]  /*5fb0*/  FMUL R76, R11, R76 ;  /* 0x0000004c0b4c7220 */ /* 0x000fc40000400000 */
[C---:B------:R-:W-:Y:S02]  /*5fc0*/  FMUL R77, R11.reuse, R77 ;  /* 0x0000004d0b4d7220 */ /* 0x040fe40000400000 */
[C---:B------:R-:W-:Y:S02]  /*5fd0*/  FMUL R126, R14.reuse, R126 ;  /* 0x0000007e0e7e7220 */ /* 0x040fe40000400000 */
[C---:B------:R-:W-:Y:S02]  /*5fe0*/  FMUL R127, R14.reuse, R127 ;  /* 0x0000007f0e7f7220 */ /* 0x040fe40000400000 */
[----:B------:R-:W-:Y:S02]  /*5ff0*/  FMUL R82, R14, R82 ;  /* 0x000000520e527220 */ /* 0x000fe40000400000 */
[C---:B------:R-:W-:Y:S02]  /*6000*/  FMUL R124, R11.reuse, R124 ;  /* 0x0000007c0b7c7220 */ /* 0x040fe40000400000 */
[----:B------:R-:W-:-:S02]  /*6010*/  FMUL R125, R11, R125 ;  /* 0x0000007d0b7d7220 */ /* 0x000fc40000400000 */
[C---:B------:R-:W-:Y:S02]  /*6020*/  FMUL R83, R14.reuse, R83 ;  /* 0x000000530e537220 */ /* 0x040fe40000400000 */
[C---:B------:R-:W-:Y:S02]  /*6030*/  FMUL R122, R14.reuse, R122 ;  /* 0x0000007a0e7a7220 */ /* 0x040fe40000400000 */
[----:B------:R-:W-:Y:S02]  /*6040*/  FMUL R123, R14, R123 ;  /* 0x0000007b0e7b7220 */ /* 0x000fe40000400000 */
[C---:B------:R-:W-:Y:S02]  /*6050*/  FMUL R80, R11.reuse, R80 ;  /* 0x000000500b507220 */ /* 0x040fe40000400000 */
[C---:B------:R-:W-:Y:S02]  /*6060*/  FMUL R81, R11.reuse, R81 ;  /* 0x000000510b517220 */ /* 0x040fe40000400000 */
[----:B------:R-:W-:-:S02]  /*6070*/  FMUL R120, R11, R120 ;  /* 0x000000780b787220 */ /* 0x000fc40000400000 */
[C---:B------:R-:W-:Y:S02]  /*6080*/  FMUL R121, R11.reuse, R121 ;  /* 0x000000790b797220 */ /* 0x040fe40000400000 */
[C---:B------:R-:W-:Y:S02]  /*6090*/  FMUL R118, R14.reuse, R118 ;  /* 0x000000760e767220 */ /* 0x040fe40000400000 */
[C---:B------:R-:W-:Y:S02]  /*60a0*/  FMUL R119, R14.reuse, R119 ;  /* 0x000000770e777220 */ /* 0x040fe40000400000 */
[C---:B------:R-:W-:Y:S02]  /*60b0*/  FMUL R116, R11.reuse, R116 ;  /* 0x000000740b747220 */ /* 0x040fe40000400000 */
[----:B------:R-:W-:Y:S02]  /*60c0*/  FMUL R117, R11, R117 ;  /* 0x000000750b757220 */ /* 0x000fe40000400000 */
[----:B------:R-:W-:-:S02]  /*60d0*/  FMUL R114, R14, R114 ;  /* 0x000000720e727220 */ /* 0x000fc40000400000 */
[----:B------:R-:W-:Y:S02]  /*60e0*/  FMUL R115, R14, R115 ;  /* 0x000000730e737220 */ /* 0x000fe40000400000 */
[C---:B------:R-:W-:Y:S02]  /*60f0*/  FMUL R112, R11.reuse, R112 ;  /* 0x000000700b707220 */ /* 0x040fe40000400000 */
[----:B------:R-:W-:Y:S02]  /*6100*/  FMUL R113, R11, R113 ;  /* 0x000000710b717220 */ /* 0x000fe40000400000 */
[----:B------:R-:W-:Y:S02]  /*6110*/  FADD R143, R143, -R4 ;  /* 0x800000048f8f7221 */ /* 0x000fe40000000000 */
[----:B---3--:R-:W-:Y:S02]  /*6120*/  FADD R16, R24, -R7 ;  /* 0x8000000718107221 */ /* 0x008fe40000000000 */
[----:B------:R-:W-:-:S02]  /*6130*/  FMUL R37, R36, 1.4426950216293334961 ;  /* 0x3fb8aa3b24257820 */ /* 0x000fc40000400000 */
[C---:B------:R-:W-:Y:S01]  /*6140*/  FMUL R138, R14.reuse, R138 ;  /* 0x0000008a0e8a7220 */ /* 0x040fe20000400000 */
[----:B------:R3:W-:Y:S01]  /*6150*/  MUFU.EX2 R36, R38 ;  /* 0x0000002600247308 */ /* 0x0007e20000000800 */
[----:B------:R-:W-:Y:S02]  /*6160*/  FMUL R139, R14, R139 ;  /* 0x0000008b0e8b7220 */ /* 0x000fe40000400000 */
[C---:B------:R-:W-:Y:S02]  /*6170*/  FMUL R136, R11.reuse, R136 ;  /* 0x000000880b887220 */ /* 0x040fe40000400000 */
[----:B------:R-:W-:Y:S02]  /*6180*/  FMUL R137, R11, R137 ;  /* 0x000000890b897220 */ /* 0x000fe40000400000 */
[C---:B------:R-:W-:Y:S02]  /*6190*/  FMUL R75, R12.reuse, R19 ;  /* 0x000000130c4b7220 */ /* 0x040fe40000400000 */
[----:B------:R-:W-:-:S02]  /*61a0*/  FMUL R102, R12, R22 ;  /* 0x000000160c667220 */ /* 0x000fc40000400000 */
[----:B------:R-:W-:Y:S02]  /*61b0*/  FMUL R17, R17, 1.4426950216293334961 ;  /* 0x3fb8aa3b11117820 */ /* 0x000fe40000400000 */
[----:B------:R-:W-:Y:S02]  /*61c0*/  FMUL R19, R144, 1.4426950216293334961 ;  /* 0x3fb8aa3b90137820 */ /* 0x000fe40000400000 */
[----:B------:R-:W-:Y:S02]  /*61d0*/  FMUL R22, R142, 1.4426950216293334961 ;  /* 0x3fb8aa3b8e167820 */ /* 0x000fe40000400000 */
[----:B---3--:R-:W-:Y:S02]  /*61e0*/  FADD R38, R35, -R9 ;  /* 0x8000000923267221 */ /* 0x008fe40000000000 */
[----:B------:R-:W-:Y:S01]  /*61f0*/  FMUL R143, R143, 1.4426950216293334961 ;  /* 0x3fb8aa3b8f8f7820 */ /* 0x000fe20000400000 */
[----:B------:R3:W-:Y:S01]  /*6200*/  MUFU.EX2 R35, R37 ;  /* 0x0000002500237308 */ /* 0x0007e20000000800 */
[----:B------:R-:W-:-:S02]  /*6210*/  FMUL R18, R18, 1.4426950216293334961 ;  /* 0x3fb8aa3b12127820 */ /* 0x000fc40000400000 */
[----:B------:R-:W-:Y:S01]  /*6220*/  FMUL R16, R16, 1.4426950216293334961 ;  /* 0x3fb8aa3b10107820 */ /* 0x000fe20000400000 */
[C---:B-1----:R-:W-:Y:S01]  /*6230*/  HMMA.16816.F32 R132, R108.reuse, R44, R132 ;  /* 0x0000002c6c84723c */ /* 0x042fe20000001884 */
[----:B------:R-:W-:Y:S02]  /*6240*/  FMUL R103, R12, R23 ;  /* 0x000000170c677220 */ /* 0x000fe40000400000 */
[--C-:B------:R-:W-:Y:S02]  /*6250*/  FADD R141, R141, -R8.reuse ;  /* 0x800000088d8d7221 */ /* 0x100fe40000000000 */
[----:B---3--:R-:W-:Y:S01]  /*6260*/  FMUL R37, R38, 1.4426950216293334961 ;  /* 0x3fb8aa3b26257820 */ /* 0x008fe20000400000 */
[----:B------:R-:W-:Y:S01]  /*6270*/  MUFU.EX2 R17, R17 ;  /* 0x0000001100117308 */ /* 0x000fe20000000800 */
[--C-:B------:R-:W-:Y:S01]  /*6280*/  FADD R140, R140, -R8.reuse ;  /* 0x800000088c8c7221 */ /* 0x100fe20000000000 */
[----:B------:R-:W-:Y:S01]  /*6290*/  HMMA.16816.F32 R76, R108, R40, R76 ;  /* 0x000000286c4c723c */ /* 0x000fe2000000184c */
[----:B------:R-:W-:-:S02]  /*62a0*/  FADD R39, R39, -R8 ;  /* 0x8000000827277221 */ /* 0x000fc40000000000 */
[----:B------:R-:W-:Y:S02]  /*62b0*/  FADD R38, R34, -R9 ;  /* 0x8000000922267221 */ /* 0x000fe40000000000 */
[C---:B------:R-:W-:Y:S01]  /*62c0*/  FMUL R92, R13.reuse, R92 ;  /* 0x0000005c0d5c7220 */ /* 0x040fe20000400000 */
[----:B------:R-:W-:Y:S02]  /*62d0*/  MUFU.EX2 R19, R19 ;  /* 0x0000001300137308 */ /* 0x000fe40000000800 */
[C---:B------:R-:W-:Y:S01]  /*62e0*/  HMMA.16816.F32 R124, R108.reuse, R68, R124 ;  /* 0x000000446c7c723c */ /* 0x040fe2000000187c */
[C---:B------:R-:W-:Y:S02]  /*62f0*/  FMUL R93, R13.reuse, R93 ;  /* 0x0000005d0d5d7220 */ /* 0x040fe40000400000 */
[C---:B------:R-:W-:Y:S02]  /*6300*/  FMUL R94, R12.reuse, R94 ;  /* 0x0000005e0c5e7220 */ /* 0x040fe40000400000 */
[----:B------:R-:W-:Y:S01]  /*6310*/  FMUL R95, R12, R95 ;  /* 0x0000005f0c5f7220 */ /* 0x000fe20000400000 */
[----:B------:R-:W-:Y:S02]  /*6320*/  MUFU.EX2 R15, R143 ;  /* 0x0000008f000f7308 */ /* 0x000fe40000000800 */
[----:B------:R-:W-:Y:S01]  /*6330*/  HMMA.16816.F32 R80, R108, R64, R80 ;  /* 0x000000406c50723c */ /* 0x000fe20000001850 */
[----:B------:R-:W-:-:S02]  /*6340*/  FMUL R128, R13, R128 ;  /* 0x000000800d807220 */ /* 0x000fc40000400000 */
[C---:B------:R-:W-:Y:S02]  /*6350*/  FMUL R129, R13.reuse, R129 ;  /* 0x000000810d817220 */ /* 0x040fe40000400000 */
[C---:B------:R-:W-:Y:S01]  /*6360*/  FMUL R130, R12.reuse, R130 ;  /* 0x000000820c827220 */ /* 0x040fe20000400000 */
[----:B------:R1:W3:Y:S02]  /*6370*/  MUFU.EX2 R24, R18 ;  /* 0x0000001200187308 */ /* 0x0002e40000000800 */
[C---:B------:R-:W-:Y:S01]  /*6380*/  HMMA.16816.F32 R120, R108.reuse, R60, R120 ;  /* 0x0000003c6c78723c */ /* 0x040fe20000001878 */
[C---:B------:R-:W-:Y:S02]  /*6390*/  FMUL R131, R12.reuse, R131 ;  /* 0x000000830c837220 */ /* 0x040fe40000400000 */
[C---:B------:R-:W-:Y:S02]  /*63a0*/  FMUL R84, R13.reuse, R84 ;  /* 0x000000540d547220 */ /* 0x040fe40000400000 */
[----:B------:R-:W-:Y:S01]  /*63b0*/  FMUL R85, R13, R85 ;  /* 0x000000550d557220 */ /* 0x000fe20000400000 */
[----:B------:R5:W-:Y:S02]  /*63c0*/  MUFU.EX2 R23, R16 ;  /* 0x0000001000177308 */ /* 0x000be40000000800 */
[----:B0-----:R-:W-:Y:S01]  /*63d0*/  HMMA.16816.F32 R116, R108, R56, R116 ;  /* 0x000000386c74723c */ /* 0x001fe20000001874 */
[----:B------:R-:W-:-:S02]  /*63e0*/  FMUL R86, R12, R86 ;  /* 0x000000560c567220 */ /* 0x000fc40000400000 */
[C---:B------:R-:W-:Y:S02]  /*63f0*/  FMUL R87, R12.reuse, R87 ;  /* 0x000000570c577220 */ /* 0x040fe40000400000 */
[C---:B------:R-:W-:Y:S01]  /*6400*/  FMUL R88, R13.reuse, R88 ;  /* 0x000000580d587220 */ /* 0x040fe20000400000 */
[----:B------:R-:W0:Y:S02]  /*6410*/  MUFU.EX2 R22, R22 ;  /* 0x0000001600167308 */ /* 0x000e240000000800 */
[C---:B------:R-:W-:Y:S01]  /*6420*/  HMMA.16816.F32 R112, R108.reuse, R48, R112 ;  /* 0x000000306c70723c */ /* 0x040fe20000001870 */
[C---:B------:R-:W-:Y:S02]  /*6430*/  FMUL R89, R13.reuse, R89 ;  /* 0x000000590d597220 */ /* 0x040fe40000400000 */
[C---:B------:R-:W-:Y:S02]  /*6440*/  FMUL R90, R12.reuse, R90 ;  /* 0x0000005a0c5a7220 */ /* 0x040fe40000400000 */
[----:B------:R-:W-:Y:S01]  /*6450*/  FMUL R91, R12, R91 ;  /* 0x0000005b0c5b7220 */ /* 0x000fe20000400000 */
[----:B------:R0:W-:Y:S01]  /*6460*/  MUFU.EX2 R34, R37 ;  /* 0x0000002500227308 */ /* 0x0001e20000000800 */
[C---:B------:R-:W-:Y:S01]  /*6470*/  FMUL R100, R13.reuse, R20 ;  /* 0x000000140d647220 */ /* 0x040fe20000400000 */
[----:B------:R-:W-:Y:S01]  /*6480*/  HMMA.16816.F32 R108, R108, R52, R136 ;  /* 0x000000346c6c723c */ /* 0x000fe20000001888 */
[----:B------:R-:W-:-:S02]  /*6490*/  FMUL R96, R13, R96 ;  /* 0x000000600d607220 */ /* 0x000fc40000400000 */
[----:B------:R-:W-:Y:S02]  /*64a0*/  FMUL R97, R13, R97 ;  /* 0x000000610d617220 */ /* 0x000fe40000400000 */
[C---:B------:R-:W-:Y:S02]  /*64b0*/  FMUL R98, R12.reuse, R98 ;  /* 0x000000620c627220 */ /* 0x040fe40000400000 */
[----:B----4-:R-:W-:Y:S01]  /*64c0*/  F2FP.PACK_AB R136, R161, R162 ;  /* 0x000000a2a188723e */ /* 0x010fe200000000ff */
[----:B------:R-:W-:Y:S01]  /*64d0*/  FMUL R99, R12, R99 ;  /* 0x000000630c637220 */ /* 0x000fe20000400000 */
[----:B--2---:R-:W-:Y:S02]  /*64e0*/  F2FP.PACK_AB R137, R157, R158 ;  /* 0x0000009e9d89723e */ /* 0x004fe400000000ff */
[----:B------:R-:W-:Y:S02]  /*64f0*/  F2FP.PACK_AB R138, R159, R160 ;  /* 0x000000a09f8a723e */ /* 0x000fe400000000ff */
[----:B------:R-:W-:Y:S01]  /*6500*/  F2FP.PACK_AB R139, R153, R156 ;  /* 0x0000009c998b723e */ /* 0x000fe200000000ff */
[----:B-1----:R-:W-:-:S02]  /*6510*/  FMUL R18, R141, 1.4426950216293334961 ;  /* 0x3fb8aa3b8d127820 */ /* 0x002fc40000400000 */
[----:B------:R-:W-:Y:S02]  /*6520*/  FMUL R20, R140, 1.4426950216293334961 ;  /* 0x3fb8aa3b8c147820 */ /* 0x000fe40000400000 */
[----:B-----5:R-:W-:Y:S02]  /*6530*/  FMUL R16, R39, 1.4426950216293334961 ;  /* 0x3fb8aa3b27107820 */ /* 0x020fe40000400000 */
[----:B0-----:R-:W-:Y:S01]  /*6540*/  FMUL R37, R38, 1.4426950216293334961 ;  /* 0x3fb8aa3b26257820 */ /* 0x001fe20000400000 */
[----:B------:R-:W-:Y:S01]  /*6550*/  HMMA.16816.F32 R92, R136, R44, R92 ;  /* 0x0000002c885c723c */ /* 0x000fe2000000185c */
[C---:B------:R-:W-:Y:S01]  /*6560*/  FMUL R104, R13.reuse, R104 ;  /* 0x000000680d687220 */ /* 0x040fe20000400000 */
[----:B------:R-:W-:Y:S01]  /*6570*/  MUFU.EX2 R18, R18 ;  /* 0x0000001200127308 */ /* 0x000fe20000000800 */
[----:B------:R-:W-:Y:S02]  /*6580*/  FMUL R105, R13, R105 ;  /* 0x000000690d697220 */ /* 0x000fe40000400000 */
[----:B------:R-:W-:-:S02]  /*6590*/  FMUL R106, R12, R106 ;  /* 0x0000006a0c6a7220 */ /* 0x000fc40000400000 */
[----:B------:R-:W-:Y:S01]  /*65a0*/  FMUL R107, R12, R107 ;  /* 0x0000006b0c6b7220 */ /* 0x000fe20000400000 */
[C---:B------:R-:W-:Y:S02]  /*65b0*/  HMMA.16816.F32 R128, R136.reuse, R40, R128 ;  /* 0x000000288880723c */ /* 0x040fe40000001880 */
[----:B------:R-:W0:Y:S06]  /*65c0*/  MUFU.EX2 R20, R20 ;  /* 0x0000001400147308 */ /* 0x000e2c0000000800 */
[C---:B------:R-:W-:Y:S02]  /*65d0*/  HMMA.16816.F32 R84, R136.reuse, R64, R84 ;  /* 0x000000408854723c */ /* 0x040fe40000001854 */
[----:B------:R-:W-:Y:S06]  /*65e0*/  MUFU.EX2 R16, R16 ;  /* 0x0000001000107308 */ /* 0x000fec0000000800 */
[C---:B------:R-:W-:Y:S02]  /*65f0*/  HMMA.16816.F32 R88, R136.reuse, R60, R88 ;  /* 0x0000003c8858723c */ /* 0x040fe40000001858 */
[----:B------:R-:W1:Y:S06]  /*6600*/  MUFU.EX2 R21, R21 ;  /* 0x0000001500157308 */ /* 0x000e6c0000000800 */
[C---:B------:R-:W-:Y:S02]  /*6610*/  HMMA.16816.F32 R72, R136.reuse, R56, R72 ;  /* 0x000000388848723c */ /* 0x040fe40000001848 */
[----:B------:R-:W2:Y:S06]  /*6620*/  MUFU.EX2 R37, R37 ;  /* 0x0000002500257308 */ /* 0x000eac0000000800 */
[----:B------:R-:W-:Y:S01]  /*6630*/  HMMA.16816.F32 R100, R136, R48, R100 ;  /* 0x000000308864723c */ /* 0x000fe20000001864 */
[----:B------:R-:W-:-:S07]  /*6640*/  FADD R28, R28, -R7 ;  /* 0x800000071c1c7221 */ /* 0x000fce0000000000 */
[----:B------:R-:W-:Y:S01]  /*6650*/  HMMA.16816.F32 R96, R136, R52, R96 ;  /* 0x000000348860723c */ /* 0x000fe20000001860 */
[----:B------:R-:W-:-:S07]  /*6660*/  FMUL R28, R28, 1.4426950216293334961 ;  /* 0x3fb8aa3b1c1c7820 */ /* 0x000fce0000400000 */
[----:B------:R-:W-:Y:S01]  /*6670*/  HMMA.16816.F32 R104, R136, R68, R104 ;  /* 0x000000448868723c */ /* 0x000fe20000001868 */
[----:B------:R-:W-:-:S06]  /*6680*/  FADD R140, R29, -R4 ;  /* 0x800000041d8c7221 */ /* 0x000fcc0000000000 */
[----:B---3--:R-:W-:Y:S02]  /*6690*/  F2FP.PACK_AB R136, R24, R25 ;  /* 0x000000191888723e */ /* 0x008fe400000000ff */
[----:B------:R-:W-:Y:S02]  /*66a0*/  F2FP.PACK_AB R137, R17, R26 ;  /* 0x0000001a1189723e */ /* 0x000fe400000000ff */
[----:B------:R-:W-:Y:S02]  /*66b0*/  F2FP.PACK_AB R138, R22, R23 ;  /* 0x00000017168a723e */ /* 0x000fe400000000ff */
[----:B------:R-:W-:Y:S01]  /*66c0*/  F2FP.PACK_AB R139, R15, R19 ;  /* 0x000000130f8b723e */ /* 0x000fe200000000ff */
[--C-:B------:R-:W-:Y:S01]  /*66d0*/  FADD R32, R32, -R4.reuse ;  /* 0x8000000420207221 */ /* 0x100fe20000000000 */
[----:B------:R3:W-:Y:S01]  /*66e0*/  MUFU.EX2 R39, R28 ;  /* 0x0000001c00277308 */ /* 0x0007e20000000800 */
[--C-:B------:R-:W-:Y:S02]  /*66f0*/  FADD R31, R31, -R4.reuse ;  /* 0x800000041f1f7221 */ /* 0x100fe40000000000 */
[----:B------:R-:W-:-:S02]  /*6700*/  FADD R29, R33, -R4 ;  /* 0x80000004211d7221 */ /* 0x000fc40000000000 */
[----:B------:R-:W-:Y:S01]  /*6710*/  HMMA.16816.F32 R132, R136, R46, R132 ;  /* 0x0000002e8884723c */ /* 0x000fe20000001884 */
[--C-:B------:R-:W-:Y:S02]  /*6720*/  FADD R30, R30, -R7.reuse ;  /* 0x800000071e1e7221 */ /* 0x100fe40000000000 */
[----:B---3--:R-:W-:-:S05]  /*6730*/  FADD R28, R27, -R7 ;  /* 0x800000071b1c7221 */ /* 0x008fca0000000000 */
[----:B------:R-:W-:Y:S01]  /*6740*/  HMMA.16816.F32 R76, R136, R42, R76 ;  /* 0x0000002a884c723c */ /* 0x000fe2000000184c */
[----:B------:R-:W-:Y:S02]  /*6750*/  FMUL R32, R32, 1.4426950216293334961 ;  /* 0x3fb8aa3b20207820 */ /* 0x000fe40000400000 */
[----:B------:R-:W-:-:S05]  /*6760*/  FMUL R31, R31, 1.4426950216293334961 ;  /* 0x3fb8aa3b1f1f7820 */ /* 0x000fca0000400000 */
[----:B------:R-:W-:Y:S01]  /*6770*/  HMMA.16816.F32 R124, R136, R70, R124 ;  /* 0x00000046887c723c */ /* 0x000fe2000000187c */
[----:B------:R-:W-:Y:S02]  /*6780*/  FMUL R29, R29, 1.4426950216293334961 ;  /* 0x3fb8aa3b1d1d7820 */ /* 0x000fe40000400000 */
[----:B------:R-:W-:-:S05]  /*6790*/  FMUL R30, R30, 1.4426950216293334961 ;  /* 0x3fb8aa3b1e1e7820 */ /* 0x000fca0000400000 */
[----:B------:R-:W-:Y:S01]  /*67a0*/  HMMA.16816.F32 R80, R136, R66, R80 ;  /* 0x000000428850723c */ /* 0x000fe20000001850 */
[----:B------:R-:W-:-:S07]  /*67b0*/  FMUL R28, R28, 1.4426950216293334961 ;  /* 0x3fb8aa3b1c1c7820 */ /* 0x000fce0000400000 */
[C---:B------:R-:W-:Y:S08]  /*67c0*/  HMMA.16816.F32 R120, R136.reuse, R62, R120 ;  /* 0x0000003e8878723c */ /* 0x040ff00000001878 */
[C---:B------:R-:W-:Y:S08]  /*67d0*/  HMMA.16816.F32 R116, R136.reuse, R58, R116 ;  /* 0x0000003a8874723c */ /* 0x040ff00000001874 */
[C---:B------:R-:W-:Y:S01]  /*67e0*/  HMMA.16816.F32 R112, R136.reuse, R50, R112 ;  /* 0x000000328870723c */ /* 0x040fe20000001870 */
[----:B------:R-:W-:Y:S07]  /*67f0*/  MUFU.EX2 R33, R32 ;  /* 0x0000002000217308 */ /* 0x000fee0000000800 */
[----:B------:R-:W-:Y:S07]  /*6800*/  HMMA.16816.F32 R136, R136, R54, R108 ;  /* 0x000000368888723c */ /* 0x000fee000000186c */
[----:B0-----:R-:W-:-:S02]  /*6810*/  F2FP.PACK_AB R108, R20, R18 ;  /* 0x00000012146c723e */ /* 0x001fc400000000ff */
[----:B------:R-:W-:Y:S02]  /*6820*/  F2FP.PACK_AB R109, R35, R36 ;  /* 0x00000024236d723e */ /* 0x000fe400000000ff */
[----:B-1----:R-:W-:Y:S02]  /*6830*/  F2FP.PACK_AB R110, R21, R16 ;  /* 0x00000010156e723e */ /* 0x002fe400000000ff */
[----:B--2---:R-:W-:Y:S01]  /*6840*/  F2FP.PACK_AB R111, R37, R34 ;  /* 0x00000022256f723e */ /* 0x004fe200000000ff */
[----:B------:R-:W-:Y:S06]  /*6850*/  MUFU.EX2 R38, R31 ;  /* 0x0000001f00267308 */ /* 0x000fec0000000800 */
[C---:B------:R-:W-:Y:S01]  /*6860*/  HMMA.16816.F32 R92, R108.reuse, R46, R92 ;  /* 0x0000002e6c5c723c */ /* 0x040fe2000000185c */
[----:B------:R-:W-:Y:S01]  /*6870*/  LDSM.16.M88.4 R44, [R237+0x5c00] ;  /* 0x005c0000ed2c783b */ /* 0x000fe20000000200 */
[----:B------:R-:W-:Y:S06]  /*6880*/  MUFU.EX2 R32, R29 ;  /* 0x0000001d00207308 */ /* 0x000fec0000000800 */
[C---:B------:R-:W-:Y:S01]  /*6890*/  HMMA.16816.F32 R128, R108.reuse, R42, R128 ;  /* 0x0000002a6c80723c */ /* 0x040fe20000001880 */
[----:B------:R-:W-:Y:S01]  /*68a0*/  LDSM.16.M88.4 R40, [R237+0x4400] ;  /* 0x00440000ed28783b */ /* 0x000fe20000000200 */
[----:B------:R-:W0:Y:S06]  /*68b0*/  MUFU.EX2 R141, R30 ;  /* 0x0000001e008d7308 */ /* 0x000e2c0000000800 */
[C---:B------:R-:W-:Y:S01]  /*68c0*/  HMMA.16816.F32 R84, R108.reuse, R66, R84 ;  /* 0x000000426c54723c */ /* 0x040fe20000001854 */
[----:B------:R-:W-:Y:S01]  /*68d0*/  LDSM.16.M88.4 R64, [R237+0x4800] ;  /* 0x00480000ed40783b */ /* 0x000fe20000000200 */
[----:B------:R1:W-:Y:S06]  /*68e0*/  MUFU.EX2 R142, R28 ;  /* 0x0000001c008e7308 */ /* 0x0003ec0000000800 */
[C---:B------:R-:W-:Y:S01]  /*68f0*/  HMMA.16816.F32 R88, R108.reuse, R62, R88 ;  /* 0x0000003e6c58723c */ /* 0x040fe20000001858 */
[----:B------:R-:W-:Y:S04]  /*6900*/  LDSM.16.M88.4 R60, [R237+0x4c00] ;  /* 0x004c0000ed3c783b */ /* 0x000fe80000000200 */
[----:B-1----:R-:W1:Y:S03]  /*6910*/  LDSM.16.M88.4 R28, [R237+0x4000] ;  /* 0x00400000ed1c783b */ /* 0x002e660000000200 */
[C---:B------:R-:W-:Y:S01]  /*6920*/  HMMA.16816.F32 R72, R108.reuse, R58, R72 ;  /* 0x0000003a6c48723c */ /* 0x040fe20000001848 */
[----:B------:R-:W2:Y:S07]  /*6930*/  LDSM.16.M88.4 R56, [R237+0x5000] ;  /* 0x00500000ed38783b */ /* 0x000eae0000000200 */
[C---:B------:R-:W-:Y:S01]  /*6940*/  HMMA.16816.F32 R100, R108.reuse, R50, R100 ;  /* 0x000000326c64723c */ /* 0x040fe20000001864 */
[----:B------:R-:W-:Y:S07]  /*6950*/  LDSM.16.M88.4 R48, [R237+0x5800] ;  /* 0x00580000ed30783b */ /* 0x000fee0000000200 */
[----:B------:R-:W-:Y:S01]  /*6960*/  HMMA.16816.F32 R96, R108, R54, R96 ;  /* 0x000000366c60723c */ /* 0x000fe20000001860 */
[----:B------:R-:W3:Y:S01]  /*6970*/  LDSM.16.M88.4 R52, [R237+0x5400] ;  /* 0x00540000ed34783b */ /* 0x000ee20000000200 */
[----:B------:R-:W-:-:S02]  /*6980*/  FADD R146, R146, -R7 ;  /* 0x8000000792927221 */ /* 0x000fc40000000000 */
[----:B------:R-:W-:Y:S02]  /*6990*/  FMUL R140, R140, 1.4426950216293334961 ;  /* 0x3fb8aa3b8c8c7820 */ /* 0x000fe40000400000 */
[----:B------:R-:W-:Y:S02]  /*69a0*/  FMUL R146, R146, 1.4426950216293334961 ;  /* 0x3fb8aa3b92927820 */ /* 0x000fe40000400000 */
[----:B------:R-:W-:Y:S01]  /*69b0*/  HMMA.16816.F32 R104, R108, R70, R104 ;  /* 0x000000466c68723c */ /* 0x000fe20000001868 */
[--C-:B------:R-:W-:Y:S01]  /*69c0*/  FADD R147, R147, -R8.reuse ;  /* 0x8000000893937221 */ /* 0x100fe20000000000 */
[----:B------:R4:W-:Y:S01]  /*69d0*/  MUFU.EX2 R27, R146 ;  /* 0x00000092001b7308 */ /* 0x0009e20000000800 */
[--C-:B------:R-:W-:Y:S02]  /*69e0*/  FADD R148, R148, -R8.reuse ;  /* 0x8000000894947221 */ /* 0x100fe40000000000 */
[--C-:B------:R-:W-:Y:S02]  /*69f0*/  FADD R149, R149, -R8.reuse ;  /* 0x8000000895957221 */ /* 0x100fe40000000000 */
[----:B------:R-:W-:-:S02]  /*6a00*/  FADD R150, R150, -R8 ;  /* 0x8000000896967221 */ /* 0x000fc40000000000 */
[--C-:B------:R-:W-:Y:S02]  /*6a10*/  FADD R109, R151, -R9.reuse ;  /* 0x80000009976d7221 */ /* 0x100fe40000000000 */
[--C-:B----4-:R-:W-:Y:S02]  /*6a20*/  FADD R146, R152, -R9.reuse ;  /* 0x8000000998927221 */ /* 0x110fe40000000000 */
[--C-:B------:R-:W-:Y:S02]  /*6a30*/  FADD R110, R154, -R9.reuse ;  /* 0x800000099a6e7221 */ /* 0x100fe40000000000 */
[----:B------:R-:W-:Y:S01]  /*6a40*/  FADD R111, R155, -R9 ;  /* 0x800000099b6f7221 */ /* 0x000fe20000000000 */
[----:B------:R-:W4:Y:S01]  /*6a50*/  MUFU.EX2 R140, R140 ;  /* 0x0000008c008c7308 */ /* 0x000f220000000800 */
[----:B------:R-:W-:Y:S02]  /*6a60*/  FMUL R143, R147, 1.4426950216293334961 ;  /* 0x3fb8aa3b938f7820 */ /* 0x000fe40000400000 */
[----:B------:R-:W-:-:S02]  /*6a70*/  FMUL R144, R148, 1.4426950216293334961 ;  /* 0x3fb8aa3b94907820 */ /* 0x000fc40000400000 */
[----:B------:R-:W-:Y:S02]  /*6a80*/  FMUL R145, R149, 1.4426950216293334961 ;  /* 0x3fb8aa3b95917820 */ /* 0x000fe40000400000 */
[----:B------:R-:W-:Y:S02]  /*6a90*/  FMUL R108, R150, 1.4426950216293334961 ;  /* 0x3fb8aa3b966c7820 */ /* 0x000fe40000400000 */
[----:B------:R-:W-:Y:S02]  /*6aa0*/  FMUL R146, R146, 1.4426950216293334961 ;  /* 0x3fb8aa3b92927820 */ /* 0x000fe40000400000 */
[----:B------:R-:W-:Y:S02]  /*6ab0*/  FMUL R109, R109, 1.4426950216293334961 ;  /* 0x3fb8aa3b6d6d7820 */ /* 0x000fe40000400000 */
[----:B------:R-:W-:Y:S02]  /*6ac0*/  FMUL R110, R110, 1.4426950216293334961 ;  /* 0x3fb8aa3b6e6e7820 */ /* 0x000fe40000400000 */
[----:B------:R-:W-:-:S02]  /*6ad0*/  FMUL R111, R111, 1.4426950216293334961 ;  /* 0x3fb8aa3b6f6f7820 */ /* 0x000fc40000400000 */
[----:B------:R-:W-:Y:S01]  /*6ae0*/  FADD R169, R170, R169 ;  /* 0x000000a9aaa97221 */ /* 0x000fe20000000000 */
[----:B------:R-:W-:Y:S01]  /*6af0*/  MUFU.EX2 R143, R143 ;  /* 0x0000008f008f7308 */ /* 0x000fe20000000800 */
[----:B------:R-:W-:Y:S02]  /*6b00*/  FADD R161, R162, R161 ;  /* 0x000000a1a2a17221 */ /* 0x000fe40000000000 */
[----:B------:R-:W-:Y:S02]  /*6b10*/  FADD R169, R166, R169 ;  /* 0x000000a9a6a97221 */ /* 0x000fe40000000000 */
[----:B------:R-:W-:-:S03]  /*6b20*/  FADD R167, R168, R167 ;  /* 0x000000a7a8a77221 */ /* 0x000fc60000000000 */
[----:B------:R-:W5:Y:S01]  /*6b30*/  MUFU.EX2 R144, R144 ;  /* 0x0000009000907308 */ /* 0x000f620000000800 */
[----:B------:R-:W-:Y:S02]  /*6b40*/  FADD R157, R158, R157 ;  /* 0x0000009d9e9d7221 */ /* 0x000fe40000000000 */
[----:B------:R-:W-:-:S05]  /*6b50*/  FADD R161, R160, R161 ;  /* 0x000000a1a0a17221 */ /* 0x000fca0000000000 */
[----:B------:R-:W-:Y:S01]  /*6b60*/  MUFU.EX2 R145, R145 ;  /* 0x0000009100917308 */ /* 0x000fe20000000800 */
[----:B------:R-:W-:-:S07]  /*6b70*/  FADD R169, R165, R169 ;  /* 0x000000a9a5a97221 */ /* 0x000fce0000000000 */
[----:B------:R-:W-:Y:S01]  /*6b80*/  MUFU.EX2 R108, R108 ;  /* 0x0000006c006c7308 */ /* 0x000fe20000000800 */
[----:B------:R-:W-:-:S07]  /*6b90*/  FADD R167, R164, R167 ;  /* 0x000000a7a4a77221 */ /* 0x000fce0000000000 */
[----:B------:R-:W-:Y:S01]  /*6ba0*/  MUFU.EX2 R146, R146 ;  /* 0x0000009200927308 */ /* 0x000fe20000000800 */
[----:B------:R-:W-:-:S07]  /*6bb0*/  FADD R157, R156, R157 ;  /* 0x0000009d9c9d7221 */ /* 0x000fce0000000000 */
[----:B------:R-:W0:Y:S08]  /*6bc0*/  MUFU.EX2 R109, R109 ;  /* 0x0000006d006d7308 */ /* 0x000e300000000800 */
[----:B------:R-:W-:Y:S08]  /*6bd0*/  MUFU.EX2 R110, R110 ;  /* 0x0000006e006e7308 */ /* 0x000ff00000000800 */
[----:B------:R-:W2:Y:S01]  /*6be0*/  MUFU.EX2 R111, R111 ;  /* 0x0000006f006f7308 */ /* 0x000ea20000000800 */
[----:B0-----:R-:W-:Y:S01]  /*6bf0*/  F2FP.PACK_AB R68, R141, R39 ;  /* 0x000000278d44723e */ /* 0x001fe200000000ff */
[----:B------:R-:W-:Y:S01]  /*6c00*/  FADD R161, R159, R161 ;  /* 0x000000a19fa17221 */ /* 0x000fe20000000000 */
[----:B----4-:R-:W-:Y:S01]  /*6c10*/  F2FP.PACK_AB R69, R38, R140 ;  /* 0x0000008c2645723e */ /* 0x010fe200000000ff */
[----:B------:R-:W-:Y:S01]  /*6c20*/  FADD R169, R25, R169 ;  /* 0x000000a919a97221 */ /* 0x000fe20000000000 */
[----:B------:R-:W-:-:S02]  /*6c30*/  F2FP.PACK_AB R70, R142, R27 ;  /* 0x0000001b8e46723e */ /* 0x000fc400000000ff */
[----:B------:R-:W-:Y:S01]  /*6c40*/  F2FP.PACK_AB R71, R32, R33 ;  /* 0x000000212047723e */ /* 0x000fe200000000ff */
[----:B------:R-:W-:Y:S02]  /*6c50*/  FADD R167, R163, R167 ;  /* 0x000000a7a3a77221 */ /* 0x000fe40000000000 */
[----:B------:R-:W-:Y:S02]  /*6c60*/  FADD R157, R153, R157 ;  /* 0x0000009d999d7221 */ /* 0x000fe40000000000 */
[----:B------:R-:W-:Y:S02]  /*6c70*/  FADD R161, R18, R161 ;  /* 0x000000a112a17221 */ /* 0x000fe40000000000 */
[----:B------:R-:W-:Y:S01]  /*6c80*/  FADD R169, R24, R169 ;  /* 0x000000a918a97221 */ /* 0x000fe20000000000 */
[----:B-1----:R-:W-:Y:S01]  /*6c90*/  HMMA.16816.F32 R132, R68, R28, R132 ;  /* 0x0000001c4484723c */ /* 0x002fe20000001884 */
[----:B------:R-:W-:Y:S02]  /*6ca0*/  FADD R167, R26, R167 ;  /* 0x000000a71aa77221 */ /* 0x000fe40000000000 */
[----:B------:R-:W-:-:S02]  /*6cb0*/  FADD R157, R36, R157 ;  /* 0x0000009d249d7221 */ /* 0x000fc40000000000 */
[----:B------:R-:W-:Y:S02]  /*6cc0*/  FADD R161, R20, R161 ;  /* 0x000000a114a17221 */ /* 0x000fe40000000000 */
[----:B------:R-:W-:Y:S01]  /*6cd0*/  FADD R169, R23, R169 ;  /* 0x000000a917a97221 */ /* 0x000fe20000000000 */
[----:B------:R-:W-:Y:S01]  /*6ce0*/  HMMA.16816.F32 R76, R68, R40, R76 ;  /* 0x00000028444c723c */ /* 0x000fe2000000184c */
[----:B------:R-:W-:Y:S02]  /*6cf0*/  FADD R167, R17, R167 ;  /* 0x000000a711a77221 */ /* 0x000fe40000000000 */
[----:B------:R-:W-:-:S05]  /*6d00*/  FADD R157, R35, R157 ;  /* 0x0000009d239d7221 */ /* 0x000fca0000000000 */
[----:B------:R-:W-:Y:S01]  /*6d10*/  HMMA.16816.F32 R124, R68, R64, R124 ;  /* 0x00000040447c723c */ /* 0x000fe2000000187c */
[----:B------:R-:W-:Y:S02]  /*6d20*/  FADD R183, R183, -R7 ;  /* 0x80000007b7b77221 */ /* 0x000fe40000000000 */
[----:B------:R-:W-:-:S05]  /*6d30*/  FADD R161, R16, R161 ;  /* 0x000000a110a17221 */ /* 0x000fca0000000000 */
[----:B------:R-:W-:Y:S01]  /*6d40*/  HMMA.16816.F32 R80, R68, R60, R80 ;  /* 0x0000003c4450723c */ /* 0x000fe20000001850 */
[----:B------:R-:W-:-:S07]  /*6d50*/  FADD R169, R22, R169 ;  /* 0x000000a916a97221 */ /* 0x000fce0000000000 */
[----:B--2---:R-:W-:Y:S01]  /*6d60*/  HMMA.16816.F32 R120, R68, R56, R120 ;  /* 0x000000384478723c */ /* 0x004fe20000001878 */
[----:B------:R-:W-:-:S07]  /*6d70*/  FADD R181, R181, -R4 ;  /* 0x80000004b5b57221 */ /* 0x000fce0000000000 */
[----:B---3--:R-:W-:Y:S01]  /*6d80*/  HMMA.16816.F32 R116, R68, R52, R116 ;  /* 0x000000344474723c */ /* 0x008fe20000001874 */
[----:B------:R-:W-:-:S07]  /*6d90*/  FADD R179, R179, -R9 ;  /* 0x80000009b3b37221 */ /* 0x000fce0000000000 */
[C---:B------:R-:W-:Y:S08]  /*6da0*/  HMMA.16816.F32 R112, R68.reuse, R48, R112 ;  /* 0x000000304470723c */ /* 0x040ff00000001870 */
[----:B------:R-:W-:Y:S07]  /*6db0*/  HMMA.16816.F32 R136, R68, R44, R136 ;  /* 0x0000002c4488723c */ /* 0x000fee0000001888 */
[----:B-----5:R-:W-:-:S02]  /*6dc0*/  F2FP.PACK_AB R68, R144, R143 ;  /* 0x0000008f9044723e */ /* 0x020fc400000000ff */
[----:B------:R-:W-:Y:S02]  /*6dd0*/  F2FP.PACK_AB R69, R109, R146 ;  /* 0x000000926d45723e */ /* 0x000fe400000000ff */
[----:B------:R-:W-:Y:S02]  /*6de0*/  F2FP.PACK_AB R70, R108, R145 ;  /* 0x000000916c46723e */ /* 0x000fe400000000ff */
[----:B------:R-:W-:Y:S01]  /*6df0*/  F2FP.PACK_AB R71, R111, R110 ;  /* 0x0000006e6f47723e */ /* 0x000fe200000000ff */
[----:B------:R-:W-:Y:S02]  /*6e00*/  FADD R185, R185, -R8 ;  /* 0x80000008b9b97221 */ /* 0x000fe40000000000 */
[----:B------:R-:W-:Y:S02]  /*6e10*/  FADD R167, R19, R167 ;  /* 0x000000a713a77221 */ /* 0x000fe40000000000 */
[----:B------:R-:W-:Y:S02]  /*6e20*/  FADD R157, R34, R157 ;  /* 0x0000009d229d7221 */ /* 0x000fe40000000000 */
[----:B------:R-:W-:Y:S01]  /*6e30*/  HMMA.16816.F32 R104, R68, R64, R104 ;  /* 0x000000404468723c */ /* 0x000fe20000001868 */
[----:B------:R-:W-:-:S02]  /*6e40*/  FADD R182, R182, -R7 ;  /* 0x80000007b6b67221 */ /* 0x000fc40000000000 */
[----:B------:R-:W-:Y:S02]  /*6e50*/  FADD R173, R173, -R7 ;  /* 0x80000007adad7221 */ /* 0x000fe40000000000 */
[----:B------:R-:W-:Y:S02]  /*6e60*/  FADD R161, R21, R161 ;  /* 0x000000a115a17221 */ /* 0x000fe40000000000 */
[----:B------:R-:W-:Y:S01]  /*6e70*/  FMUL R64, R183, 1.4426950216293334961 ;  /* 0x3fb8aa3bb7407820 */ /* 0x000fe20000400000 */
[----:B------:R-:W-:Y:S01]  /*6e80*/  HMMA.16816.F32 R128, R68, R40, R128 ;  /* 0x000000284480723c */ /* 0x000fe20000001880 */
[----:B------:R-:W-:Y:S02]  /*6e90*/  FADD R169, R39, R169 ;  /* 0x000000a927a97221 */ /* 0x000fe40000000000 */
[----:B------:R-:W-:Y:S02]  /*6ea0*/  FADD R180, R180, -R4 ;  /* 0x80000004b4b47221 */ /* 0x000fe40000000000 */
[----:B------:R-:W-:-:S02]  /*6eb0*/  FADD R184, R184, -R8 ;  /* 0x80000008b8b87221 */ /* 0x000fc40000000000 */
[----:B------:R-:W-:Y:S02]  /*6ec0*/  FMUL R40, R181, 1.4426950216293334961 ;  /* 0x3fb8aa3bb5287820 */ /* 0x000fe40000400000 */
[----:B------:R-:W-:Y:S02]  /*6ed0*/  FMUL R21, R179, 1.4426950216293334961 ;  /* 0x3fb8aa3bb3157820 */ /* 0x000fe40000400000 */
[----:B------:R-:W-:Y:S01]  /*6ee0*/  FADD R178, R178, -R9 ;  /* 0x80000009b2b27221 */ /* 0x000fe20000000000 */
[----:B------:R-:W-:Y:S01]  /*6ef0*/  HMMA.16816.F32 R84, R68, R60, R84 ;  /* 0x0000003c4454723c */ /* 0x000fe20000001854 */
[----:B------:R-:W-:Y:S02]  /*6f00*/  FMUL R185, R185, 1.4426950216293334961 ;  /* 0x3fb8aa3bb9b97820 */ /* 0x000fe40000400000 */
[----:B------:R-:W-:Y:S02]  /*6f10*/  FADD R167, R15, R167 ;  /* 0x000000a70fa77221 */ /* 0x000fe40000000000 */
[----:B------:R-:W-:-:S02]  /*6f20*/  FADD R157, R37, R157 ;  /* 0x0000009d259d7221 */ /* 0x000fc40000000000 */
[----:B------:R-:W-:Y:S01]  /*6f30*/  FMUL R61, R182, 1.4426950216293334961 ;  /* 0x3fb8aa3bb63d7820 */ /* 0x000fe20000400000 */
[----:B------:R-:W-:Y:S01]  /*6f40*/  HMMA.16816.F32 R92, R68, R28, R92 ;  /* 0x0000001c445c723c */ /* 0x000fe2000000185c */
[----:B------:R-:W-:Y:S02]  /*6f50*/  FADD R174, R174, -R7 ;  /* 0x80000007aeae7221 */ /* 0x000fe40000000000 */
[----:B------:R-:W-:Y:S02]  /*6f60*/  FMUL R26, R173, 1.4426950216293334961 ;  /* 0x3fb8aa3bad1a7820 */ /* 0x000fe40000400000 */
[----:B------:R-:W-:Y:S01]  /*6f70*/  FADD R169, R141, R169 ;  /* 0x000000a98da97221 */ /* 0x000fe20000000000 */
[----:B------:R-:W0:Y:S01]  /*6f80*/  MUFU.EX2 R64, R64 ;  /* 0x0000004000407308 */ /* 0x000e220000000800 */
[----:B------:R-:W-:Y:S02]  /*6f90*/  FMUL R28, R180, 1.4426950216293334961 ;  /* 0x3fb8aa3bb41c7820 */ /* 0x000fe40000400000 */
[----:B------:R-:W-:-:S02]  /*6fa0*/  FADD R172, R172, -R4 ;  /* 0x80000004acac7221 */ /* 0x000fc40000000000 */
[----:B------:R-:W-:Y:S02]  /*6fb0*/  FMUL R20, R184, 1.4426950216293334961 ;  /* 0x3fb8aa3bb8147820 */ /* 0x000fe40000400000 */
[----:B------:R-:W-:Y:S02]  /*6fc0*/  FADD R186, R186, -R8 ;  /* 0x80000008baba7221 */ /* 0x000fe40000000000 */
[----:B------:R-:W-:Y:S02]  /*6fd0*/  FMUL R22, R178, 1.4426950216293334961 ;  /* 0x3fb8aa3bb2167820 */ /* 0x000fe40000400000 */
[----:B------:R-:W-:Y:S01]  /*6fe0*/  FADD R176, R176, -R9 ;  /* 0x80000009b0b07221 */ /* 0x000fe20000000000 */
[----:B------:R-:W1:Y:S01]  /*6ff0*/  MUFU.EX2 R40, R40 ;  /* 0x0000002800287308 */ /* 0x000e620000000800 */
[----:B------:R-:W-:Y:S02]  /*7000*/  FADD R167, R140, R167 ;  /* 0x000000a78ca77221 */ /* 0x000fe40000000000 */
[----:B------:R-:W-:-:S02]  /*7010*/  FADD R161, R143, R161 ;  /* 0x000000a18fa17221 */ /* 0x000fc40000000000 */
[----:B------:R-:W-:Y:S02]  /*7020*/  FADD R157, R146, R157 ;  /* 0x0000009d929d7221 */ /* 0x000fe40000000000 */
[----:B------:R-:W-:Y:S01]  /*7030*/  FADD R171, R171, -R4 ;  /* 0x80000004abab7221 */ /* 0x000fe20000000000 */
[----:B------:R-:W2:Y:S01]  /*7040*/  MUFU.EX2 R24, R185 ;  /* 0x000000b900187308 */ /* 0x000ea20000000800 */
[----:B------:R-:W-:Y:S02]  /*7050*/  FMUL R60, R174, 1.4426950216293334961 ;  /* 0x3fb8aa3bae3c7820 */ /* 0x000fe40000400000 */
[----:B------:R-:W-:Y:S02]  /*7060*/  FADD R169, R27, R169 ;  /* 0x000000a91ba97221 */ /* 0x000fe40000000000 */
[----:B------:R-:W-:-:S03]  /*7070*/  FMUL R41, R172, 1.4426950216293334961 ;  /* 0x3fb8aa3bac297820 */ /* 0x000fc60000400000 */
[----:B------:R-:W3:Y:S01]  /*7080*/  MUFU.EX2 R21, R21 ;  /* 0x0000001500157308 */ /* 0x000ee20000000800 */
[----:B------:R-:W-:Y:S02]  /*7090*/  FADD R15, R177, -R8 ;  /* 0x80000008b10f7221 */ /* 0x000fe40000000000 */
[----:B------:R-:W-:Y:S02]  /*70a0*/  FMUL R27, R176, 1.4426950216293334961 ;  /* 0x3fb8aa3bb01b7820 */ /* 0x000fe40000400000 */
[----:B------:R-:W-:-:S03]  /*70b0*/  FADD R175, R175, -R9 ;  /* 0x80000009afaf7221 */ /* 0x000fc60000000000 */
[----:B------:R4:W-:Y:S01]  /*70c0*/  MUFU.EX2 R25, R26 ;  /* 0x0000001a00197308 */ /* 0x0009e20000000800 */
[----:B------:R-:W-:Y:S02]  /*70d0*/  FADD R167, R38, R167 ;  /* 0x000000a726a77221 */ /* 0x000fe40000000000 */
[----:B------:R-:W-:Y:S02]  /*70e0*/  FADD R161, R144, R161 ;  /* 0x000000a190a17221 */ /* 0x000fe40000000000 */
[----:B------:R-:W-:-:S03]  /*70f0*/  FADD R157, R109, R157 ;  /* 0x0000009d6d9d7221 */ /* 0x000fc60000000000 */
[----:B------:R-:W5:Y:S01]  /*7100*/  MUFU.EX2 R61, R61 ;  /* 0x0000003d003d7308 */ /* 0x000f620000000800 */
[----:B----4-:R-:W-:Y:S02]  /*7110*/  FMUL R26, R186, 1.4426950216293334961 ;  /* 0x3fb8aa3bba1a7820 */ /* 0x010fe40000400000 */
[----:B------:R-:W-:Y:S02]  /*7120*/  FMUL R29, R171, 1.4426950216293334961 ;  /* 0x3fb8aa3bab1d7820 */ /* 0x000fe40000400000 */
[----:B------:R-:W-:-:S03]  /*7130*/  FMUL R15, R15, 1.4426950216293334961 ;  /* 0x3fb8aa3b0f0f7820 */ /* 0x000fc60000400000 */
[----:B------:R-:W4:Y:S01]  /*7140*/  MUFU.EX2 R28, R28 ;  /* 0x0000001c001c7308 */ /* 0x000f220000000800 */
[----:B------:R-:W-:Y:S02]  /*7150*/  FMUL R37, R175, 1.4426950216293334961 ;  /* 0x3fb8aa3baf257820 */ /* 0x000fe40000400000 */
[----:B------:R-:W-:-:S05]  /*7160*/  FADD R167, R33, R167 ;  /* 0x000000a721a77221 */ /* 0x000fca0000000000 */
[----:B------:R-:W0:Y:S01]  /*7170*/  MUFU.EX2 R20, R20 ;  /* 0x0000001400147308 */ /* 0x000e220000000800 */
[----:B------:R-:W-:Y:S02]  /*7180*/  FADD R161, R145, R161 ;  /* 0x000000a191a17221 */ /* 0x000fe40000000000 */
[----:B------:R-:W-:-:S05]  /*7190*/  FADD R157, R110, R157 ;  /* 0x0000009d6e9d7221 */ /* 0x000fca0000000000 */
[----:B------:R-:W0:Y:S01]  /*71a0*/  MUFU.EX2 R22, R22 ;  /* 0x0000001600167308 */ /* 0x000e220000000800 */
[----:B------:R-:W-:Y:S02]  /*71b0*/  FADD R169, R142, R169 ;  /* 0x000000a98ea97221 */ /* 0x000fe40000000000 */
[----:B------:R-:W-:-:S05]  /*71c0*/  FADD R167, R32, R167 ;  /* 0x000000a720a77221 */ /* 0x000fca0000000000 */
[----:B------:R-:W1:Y:S01]  /*71d0*/  MUFU.EX2 R60, R60 ;  /* 0x0000003c003c7308 */ /* 0x000e620000000800 */
[----:B------:R-:W-:Y:S02]  /*71e0*/  FADD R161, R108, R161 ;  /* 0x000000a16ca17221 */ /* 0x000fe40000000000 */
[----:B------:R-:W-:-:S05]  /*71f0*/  FADD R157, R111, R157 ;  /* 0x0000009d6f9d7221 */ /* 0x000fca0000000000 */
[----:B------:R-:W1:Y:S01]  /*7200*/  MUFU.EX2 R41, R41 ;  /* 0x0000002900297308 */ /* 0x000e620000000800 */
[----:B0-----:R-:W-:-:S07]  /*7210*/  FADD R169, R64, R169 ;  /* 0x000000a940a97221 */ /* 0x001fce0000000000 */
[----:B------:R-:W0:Y:S08]  /*7220*/  MUFU.EX2 R26, R26 ;  /* 0x0000001a001a7308 */ /* 0x000e300000000800 */
[----:B------:R-:W0:Y:S01]  /*7230*/  MUFU.EX2 R27, R27 ;  /* 0x0000001b001b7308 */ /* 0x000e220000000800 */
[----:B-1----:R-:W-:Y:S02]  /*7240*/  FADD R167, R40, R167 ;  /* 0x000000a728a77221 */ /* 0x002fe40000000000 */
[----:B--2---:R-:W-:-:S05]  /*7250*/  FADD R161, R24, R161 ;  /* 0x000000a118a17221 */ /* 0x004fca0000000000 */
[----:B------:R-:W1:Y:S01]  /*7260*/  MUFU.EX2 R29, R29 ;  /* 0x0000001d001d7308 */ /* 0x000e620000000800 */
[----:B---3--:R-:W-:-:S07]  /*7270*/  FADD R157, R21, R157 ;  /* 0x0000009d159d7221 */ /* 0x008fce0000000000 */
[----:B------:R-:W2:Y:S01]  /*7280*/  MUFU.EX2 R15, R15 ;  /* 0x0000000f000f7308 */ /* 0x000ea20000000800 */
[----:B-----5:R-:W-:-:S07]  /*7290*/  FADD R169, R61, R169 ;  /* 0x000000a93da97221 */ /* 0x020fce0000000000 */
[----:B------:R-:W3:Y:S01]  /*72a0*/  MUFU.EX2 R37, R37 ;  /* 0x0000002500257308 */ /* 0x000ee20000000800 */
[----:B----4-:R-:W-:Y:S02]  /*72b0*/  FADD R167, R28, R167 ;  /* 0x000000a71ca77221 */ /* 0x010fe40000000000 */
[----:B------:R-:W-:Y:S02]  /*72c0*/  FADD R161, R20, R161 ;  /* 0x000000a114a17221 */ /* 0x000fe40000000000 */
[----:B------:R-:W-:Y:S01]  /*72d0*/  FADD R157, R22, R157 ;  /* 0x0000009d169d7221 */ /* 0x000fe20000000000 */
[----:B------:R-:W-:Y:S01]  /*72e0*/  F2FP.PACK_AB R17, R28, R40 ;  /* 0x000000281c11723e */ /* 0x000fe200000000ff */
[----:B------:R-:W-:Y:S02]  /*72f0*/  FADD R32, R60, R169 ;  /* 0x000000a93c207221 */ /* 0x000fe40000000000 */
[----:B------:R-:W-:Y:S02]  /*7300*/  FADD R167, R41, R167 ;  /* 0x000000a729a77221 */ /* 0x000fe40000000000 */
[----:B0-----:R-:W-:-:S02]  /*7310*/  FADD R23, R26, R161 ;  /* 0x000000a11a177221 */ /* 0x001fc40000000000 */
[----:B------:R-:W-:Y:S01]  /*7320*/  FADD R28, R27, R157 ;  /* 0x0000009d1b1c7221 */ /* 0x000fe20000000000 */
[----:B-1----:R-:W-:Y:S01]  /*7330*/  F2FP.PACK_AB R19, R29, R41 ;  /* 0x000000291d13723e */ /* 0x002fe200000000ff */
[----:B------:R-:W-:Y:S02]  /*7340*/  FADD R32, R25, R32 ;  /* 0x0000002019207221 */ /* 0x000fe40000000000 */
[----:B------:R-:W-:Y:S02]  /*7350*/  FADD R29, R29, R167 ;  /* 0x000000a71d1d7221 */ /* 0x000fe40000000000 */
[----:B--2---:R-:W-:Y:S02]  /*7360*/  FADD R23, R15, R23 ;  /* 0x000000170f177221 */ /* 0x004fe40000000000 */
[----:B---3--:R-:W-:Y:S01]  /*7370*/  FADD R28, R37, R28 ;  /* 0x0000001c251c7221 */ /* 0x008fe20000000000 */
[----:B------:R-:W0:Y:S04]  /*7380*/  SHFL.BFLY PT, R36, R32, 0x2, 0x1f ;  /* 0x0c401f0020247f89 */ /* 0x000e2800000e0000 */
[----:B------:R-:W1:Y:S04]  /*7390*/  SHFL.BFLY PT, R33, R29, 0x2, 0x1f ;  /* 0x0c401f001d217f89 */ /* 0x000e6800000e0000 */
[----:B------:R-:W2:Y:S04]  /*73a0*/  SHFL.BFLY PT, R34, R23, 0x2, 0x1f ;  /* 0x0c401f0017227f89 */ /* 0x000ea800000e0000 */
[----:B------:R-:W3:Y:S04]  /*73b0*/  SHFL.BFLY PT, R35, R28, 0x2, 0x1f ;  /* 0x0c401f001c237f89 */ /* 0x000ee800000e0000 */
[----:B------:R-:W4:Y:S01]  /*73c0*/  S2R R206, SR_CTAID.X ;  /* 0x0000000000ce7919 */ /* 0x000f220000002500 */
[C---:B------:R-:W-:Y:S08]  /*73d0*/  HMMA.16816.F32 R88, R68.reuse, R56, R88 ;  /* 0x000000384458723c */ /* 0x040ff00000001858 */
[C---:B------:R-:W-:Y:S08]  /*73e0*/  HMMA.16816.F32 R72, R68.reuse, R52, R72 ;  /* 0x000000344448723c */ /* 0x040ff00000001848 */
[C---:B------:R-:W-:Y:S08]  /*73f0*/  HMMA.16816.F32 R100, R68.reuse, R48, R100 ;  /* 0x000000304464723c */ /* 0x040ff00000001864 */
[----:B------:R-:W-:Y:S01]  /*7400*/  HMMA.16816.F32 R96, R68, R44, R96 ;  /* 0x0000002c4460723c */ /* 0x000fe20000001860 */
[----:B------:R-:W-:-:S02]  /*7410*/  F2FP.PACK_AB R18, R25, R60 ;  /* 0x0000003c1912723e */ /* 0x000fc400000000ff */
[----:B------:R-:W-:Y:S02]  /*7420*/  F2FP.PACK_AB R16, R61, R64 ;  /* 0x000000403d10723e */ /* 0x000fe400000000ff */
[----:B------:R-:W-:Y:S02]  /*7430*/  F2FP.PACK_AB R24, R20, R24 ;  /* 0x000000181418723e */ /* 0x000fe400000000ff */
[----:B------:R-:W-:Y:S02]  /*7440*/  F2FP.PACK_AB R25, R22, R21 ;  /* 0x000000151619723e */ /* 0x000fe400000000ff */
[----:B------:R-:W-:Y:S02]  /*7450*/  F2FP.PACK_AB R26, R15, R26 ;  /* 0x0000001a0f1a723e */ /* 0x000fe400000000ff */
[----:B------:R-:W-:Y:S01]  /*7460*/  F2FP.PACK_AB R27, R37, R27 ;  /* 0x0000001b251b723e */ /* 0x000fe200000000ff */
[----:B0-----:R-:W-:Y:S02]  /*7470*/  FADD R36, R32, R36 ;  /* 0x0000002420247221 */ /* 0x001fe40000000000 */
[----:B-1----:R-:W-:-:S02]  /*7480*/  FADD R33, R29, R33 ;  /* 0x000000211d217221 */ /* 0x002fc40000000000 */
[----:B--2---:R-:W-:Y:S02]  /*7490*/  FADD R34, R23, R34 ;  /* 0x0000002217227221 */ /* 0x004fe40000000000 */
[----:B---3--:R-:W-:Y:S01]  /*74a0*/  FADD R35, R28, R35 ;  /* 0x000000231c237221 */ /* 0x008fe20000000000 */
[----:B------:R-:W-:Y:S01]  /*74b0*/  UIADD3 UR4, UP0, UR4, 0x40, URZ ;  /* 0x0000004004047890 */ /* 0x000fe2000ff1e03f */
[-C--:B------:R-:W-:Y:S01]  /*74c0*/  HMMA.16816.F32 R132, R16, R30.reuse, R132 ;  /* 0x0000001e1084723c */ /* 0x080fe20000001884 */
[----:B------:R-:W0:Y:S01]  /*74d0*/  SHFL.BFLY PT, R15, R36, 0x1, 0x1f ;  /* 0x0c201f00240f7f89 */ /* 0x000e2200000e0000 */
[----:B----4-:R-:W-:Y:S01]  /*74e0*/  IMAD.SHL.U32 R206, R206, 0x80, RZ ;  /* 0x00000080cece7824 */ /* 0x010fe200078e00ff */
[----:B------:R-:W-:Y:S02]  /*74f0*/  UIADD3.X UR5, URZ, UR5, URZ, UP0, !UPT ;  /* 0x000000053f057290 */ /* 0x000fe400087fe43f */
[----:B------:R-:W-:Y:S03]  /*7500*/  SHFL.BFLY PT, R29, R34, 0x1, 0x1f ;  /* 0x0c201f00221d7f89 */ /* 0x000fe600000e0000 */
[----:B------:R-:W-:Y:S01]  /*7510*/  HMMA.16816.F32 R92, R24, R30, R92 ;  /* 0x0000001e185c723c */ /* 0x000fe2000000185c */
[----:B------:R-:W1:Y:S04]  /*7520*/  SHFL.BFLY PT, R30, R33, 0x1, 0x1f ;  /* 0x0c201f00211e7f89 */ /* 0x000e6800000e0000 */
[----:B------:R-:W2:Y:S01]  /*7530*/  SHFL.BFLY PT, R28, R35, 0x1, 0x1f ;  /* 0x0c201f00231c7f89 */ /* 0x000ea200000e0000 */
[----:B------:R-:W-:-:S02]  /*7540*/  IADD3 R206, R206, 0x80, RZ ;  /* 0x00000080cece7810 */ /* 0x000fc40007ffe0ff */
[----:B------:R-:W-:Y:S02]  /*7550*/  HMMA.16816.F32 R76, R16, R42, R76 ;  /* 0x0000002a104c723c */ /* 0x000fe4000000184c */
[----:B------:R-:W-:-:S06]  /*7560*/  ISETP.LE.U32.AND P0, PT, R206, UR4, PT ;  /* 0x00000004ce007c0c */ /* 0x000fcc000bf03070 */
[C---:B------:R-:W-:Y:S08]  /*7570*/  HMMA.16816.F32 R124, R16.reuse, R66, R124 ;  /* 0x00000042107c723c */ /* 0x040ff0000000187c */
[C---:B------:R-:W-:Y:S08]  /*7580*/  HMMA.16816.F32 R80, R16.reuse, R62, R80 ;  /* 0x0000003e1050723c */ /* 0x040ff00000001850 */
[C---:B------:R-:W-:Y:S08]  /*7590*/  HMMA.16816.F32 R120, R16.reuse, R58, R120 ;  /* 0x0000003a1078723c */ /* 0x040ff00000001878 */
[C---:B------:R-:W-:Y:S08]  /*75a0*/  HMMA.16816.F32 R116, R16.reuse, R54, R116 ;  /* 0x000000361074723c */ /* 0x040ff00000001874 */
[C---:B------:R-:W-:Y:S08]  /*75b0*/  HMMA.16816.F32 R112, R16.reuse, R50, R112 ;  /* 0x000000321070723c */ /* 0x040ff00000001870 */
[----:B------:R-:W-:Y:S08]  /*75c0*/  HMMA.16816.F32 R136, R16, R46, R136 ;  /* 0x0000002e1088723c */ /* 0x000ff00000001888 */
[C---:B------:R-:W-:Y:S08]  /*75d0*/  HMMA.16816.F32 R128, R24.reuse, R42, R128 ;  /* 0x0000002a1880723c */ /* 0x040ff00000001880 */
[C---:B------:R-:W-:Y:S08]  /*75e0*/  HMMA.16816.F32 R104, R24.reuse, R66, R104 ;  /* 0x000000421868723c */ /* 0x040ff00000001868 */
[C---:B------:R-:W-:Y:S08]  /*75f0*/  HMMA.16816.F32 R84, R24.reuse, R62, R84 ;  /* 0x0000003e1854723c */ /* 0x040ff00000001854 */
[C---:B------:R-:W-:Y:S08]  /*7600*/  HMMA.16816.F32 R88, R24.reuse, R58, R88 ;  /* 0x0000003a1858723c */ /* 0x040ff00000001858 */
[C---:B------:R-:W-:Y:S08]  /*7610*/  HMMA.16816.F32 R16, R24.reuse, R54, R72 ;  /* 0x000000361810723c */ /* 0x040ff00000001848 */
[C---:B------:R-:W-:Y:S08]  /*7620*/  HMMA.16816.F32 R20, R24.reuse, R50, R100 ;  /* 0x000000321814723c */ /* 0x040ff00000001864 */
[----:B------:R-:W-:Y:S07]  /*7630*/  HMMA.16816.F32 R96, R24, R46, R96 ;  /* 0x0000002e1860723c */ /* 0x000fee0000001860 */
[----:B------:R-:W-:-:S05]  /*7640*/  IMAD.U32 R24, RZ, RZ, UR5 ;  /* 0x00000005ff187e24 */ /* 0x000fca000f8e00ff */
[----:B------:R-:W-:Y:S01]  /*7650*/  ISETP.GE.U32.AND.EX P0, PT, R24, RZ, PT, P0 ;  /* 0x000000ff1800720c */ /* 0x000fe20003f06100 */
[----:B0-----:R-:W-:Y:S01]  /*7660*/  FADD R15, R36, R15 ;  /* 0x0000000f240f7221 */ /* 0x001fe20000000000 */
[----:B------:R-:W-:Y:S01]  /*7670*/  MOV R31, 0x40 ;  /* 0x00000040001f7802 */ /* 0x000fe20000000f00 */
[----:B-1----:R-:W-:Y:S02]  /*7680*/  FADD R30, R33, R30 ;  /* 0x0000001e211e7221 */ /* 0x002fe40000000000 */
[----:B------:R-:W-:Y:S02]  /*7690*/  FADD R29, R34, R29 ;  /* 0x0000001d221d7221 */ /* 0x000fe40000000000 */
[----:B--2---:R-:W-:Y:S01]  /*76a0*/  FADD R28, R35, R28 ;  /* 0x0000001c231c7221 */ /* 0x004fe20000000000 */
[----:B------:R-:W-:Y:S01]  /*76b0*/  MOV R102, R8 ;  /* 0x0000000800667202 */ /* 0x000fe20000000f00 */
[----:B------:R-:W-:Y:S01]  /*76c0*/  FFMA R190, R11, R190, R15 ;  /* 0x000000be0bbe7223 */ /* 0x000fe2000000000f */
[----:B------:R-:W-:Y:S01]  /*76d0*/  MOV R11, R7 ;  /* 0x00000007000b7202 */ /* 0x000fe20000000f00 */
[----:B------:R-:W-:-:S02]  /*76e0*/  IMAD R5, R31, c[0x0][0x1b4], R5 ;  /* 0x00006d001f057a24 */ /* 0x000fc400078e0205 */
[----:B------:R-:W-:Y:S02]  /*76f0*/  IMAD R6, R31, c[0x0][0x1a4], R6 ;  /* 0x000069001f067a24 */ /* 0x000fe400078e0206 */
[----:B------:R-:W-:Y:S02]  /*7700*/  FFMA R189, R14, R189, R30 ;  /* 0x000000bd0ebd7223 */ /* 0x000fe4000000001e */
[----:B------:R-:W-:Y:S02]  /*7710*/  FFMA R188, R13, R188, R29 ;  /* 0x000000bc0dbc7223 */ /* 0x000fe4000000001d */
[----:B------:R-:W-:Y:S02]  /*7720*/  FFMA R187, R12, R187, R28 ;  /* 0x000000bb0cbb7223 */ /* 0x000fe4000000001c */
[----:B------:R-:W-:Y:S02]  /*7730*/  IMAD.MOV.U32 R103, RZ, RZ, R4 ;  /* 0x000000ffff677224 */ /* 0x000fe400078e0004 */
[----:B------:R-:W-:Y:S01]  /*7740*/  IMAD.MOV.U32 R101, RZ, RZ, R9 ;  /* 0x000000ffff657224 */ /* 0x000fe200078e0009 */
[----:B------:R-:W-:Y:S01]  /*7750*/  @P0 CALL.REL.NOINC `(.L_x_1) ;  /* 0x0000001000000944 */ /* 0x000fe20003c00000 */
[----:B------:R-:W-:Y:S05]  /*7760*/  BRA `(.L_x_2) ;  /* 0xffffb6a000007947 */ /* 0x000fea000383ffff */
.L_x_1:
[----:B------:R-:W-:Y:S01]  /*7770*/  MOV R0, R9 ;  /* 0x0000000900007202 */ /* 0x000fe20000000f00 */
[----:B------:R-:W-:Y:S01]  /*7780*/  IMAD.MOV.U32 R3, RZ, RZ, R8 ;  /* 0x000000ffff037224 */ /* 0x000fe200078e0008 */
[----:B------:R-:W-:Y:S01]  /*7790*/  MOV R2, R4 ;  /* 0x0000000400027202 */ /* 0x000fe20000000f00 */
[----:B------:R-:W-:-:S02]  /*77a0*/  IMAD.MOV.U32 R24, RZ, RZ, R7 ;  /* 0x000000ffff187224 */ /* 0x000fc400078e0007 */
.L_x_0:
[----:B------:R-:W0:Y:S01]  /*77b0*/  S2R R4, SR_TID.X ;  /* 0x0000000000047919 */ /* 0x000e220000002100 */
[----:B------:R-:W-:Y:S01]  /*77c0*/  IMAD.MOV.U32 R37, RZ, RZ, R20 ;  /* 0x000000ffff257224 */ /* 0x000fe200078e0014 */
[C---:B------:R-:W-:Y:S01]  /*77d0*/  FSETP.GEU.AND P1, PT, R190.reuse, 1.175494350822287508e-38, PT ;  /* 0x00800000be00780b */ /* 0x040fe20003f2e000 */
[----:B------:R-:W-:Y:S01]  /*77e0*/  FMUL R20, R190, 8388608 ;  /* 0x4b000000be147820 */ /* 0x000fe20000400000 */
[----:B------:R-:W1:Y:S01]  /*77f0*/  S2R R168, SR_TID.X ;  /* 0x0000000000a87919 */ /* 0x000e620000002100 */
[----:B------:R-:W-:Y:S01]  /*7800*/  MOV R49, R21 ;  /* 0x0000001500317202 */ /* 0x000fe20000000f00 */
[C---:B------:R-:W-:Y:S01]  /*7810*/  FMUL R21, R189.reuse, 8388608 ;  /* 0x4b000000bd157820 */ /* 0x040fe20000400000 */
[----:B------:R-:W-:Y:S01]  /*7820*/  FSETP.GEU.AND P2, PT, R189, 1.175494350822287508e-38, PT ;  /* 0x00800000bd00780b */ /* 0x000fe20003f4e000 */
[----:B------:R-:W2:Y:S01]  /*7830*/  S2R R152, SR_CTAID.Y ;  /* 0x0000000000987919 */ /* 0x000ea20000002600 */
[----:B------:R-:W-:Y:S01]  /*7840*/  FSEL R20, R20, R190, !P1 ;  /* 0x000000be14147208 */ /* 0x000fe20004800000 */
[----:B------:R-:W-:Y:S01]  /*7850*/  FMUL R29, R187, 8388608 ;  /* 0x4b000000bb1d7820 */ /* 0x000fe20000400000 */
[----:B------:R-:W-:Y:S01]  /*7860*/  MOV R51, R17 ;  /* 0x0000001100337202 */ /* 0x000fe20000000f00 */
[----:B------:R-:W-:Y:S01]  /*7870*/  IMAD.MOV.U32 R17, RZ, RZ, R22 ;  /* 0x000000ffff117224 */ /* 0x000fe200078e0016 */
[----:B------:R-:W-:Y:S01]  /*7880*/  FSEL R21, R21, R189, !P2 ;  /* 0x000000bd15157208 */ /* 0x000fe20005000000 */
[C---:B------:R-:W-:Y:S01]  /*7890*/  FMUL R22, R188.reuse, 8388608 ;  /* 0x4b000000bc167820 */ /* 0x040fe20000400000 */
[----:B------:R-:W-:Y:S01]  /*78a0*/  FSETP.GEU.AND P3, PT, R188, 1.175494350822287508e-38, PT ;  /* 0x00800000bc00780b */ /* 0x000fe20003f6e000 */
[----:B------:R-:W3:Y:S01]  /*78b0*/  S2R R146, SR_CTAID.X ;  /* 0x0000000000927919 */ /* 0x000ee20000002500 */
[C---:B------:R-:W-:Y:S01]  /*78c0*/  FSETP.GT.AND P0, PT, |R187|.reuse, 8.50705917302346158658e+37, PT ;  /* 0x7e800000bb00780b */ /* 0x040fe20003f04200 */
[----:B------:R-:W-:Y:S01]  /*78d0*/  IMAD.MOV.U32 R65, RZ, RZ, R78 ;  /* 0x000000ffff417224 */ /* 0x000fe200078e004e */
[----:B------:R-:W-:Y:S01]  /*78e0*/  FSEL R22, R22, R188, !P3 ;  /* 0x000000bc16167208 */ /* 0x000fe20005800000 */
[----:B------:R-:W4:Y:S01]  /*78f0*/  S2R R27, SR_TID.X ;  /* 0x00000000001b7919 */ /* 0x000f220000002100 */
[----:B------:R-:W-:Y:S01]  /*7900*/  FSETP.GEU.AND P4, PT, R187, 1.175494350822287508e-38, PT ;  /* 0x00800000bb00780b */ /* 0x000fe20003f8e000 */
[----:B------:R-:W-:Y:S01]  /*7910*/  IMAD.MOV.U32 R101, RZ, RZ, R81 ;  /* 0x000000ffff657224 */ /* 0x000fe200078e0051 */
[----:B------:R-:W-:Y:S01]  /*7920*/  MOV R31, R23 ;  /* 0x00000017001f7202 */ /* 0x000fe20000000f00 */
[----:B------:R-:W-:Y:S01]  /*7930*/  BAR.SYNC.DEFER_BLOCKING 0x0 ;  /* 0x0000000000007b1d */ /* 0x000fe20000010000 */
[C---:B0-----:R-:W-:Y:S01]  /*7940*/  LOP3.LUT R5, R4.reuse, 0x1c, RZ, 0xc0, !PT ;  /* 0x0000001c04057812 */ /* 0x041fe200078ec0ff */
[----:B------:R-:W-:Y:S01]  /*7950*/  IMAD.MOV.U32 R175, RZ, RZ, c[0x0][0x1c8] ;  /* 0x00007200ffaf7624 */ /* 0x000fe200078e00ff */
[----:B------:R-:W-:Y:S01]  /*7960*/  LOP3.LUT R4, R4, 0x60, RZ, 0xc0, !PT ;  /* 0x0000006004047812 */ /* 0x000fe200078ec0ff */
[C---:B-1----:R-:W-:Y:S01]  /*7970*/  IMAD.SHL.U32 R12, R168.reuse, 0x4, RZ ;  /* 0x00000004a80c7824 */ /* 0x042fe200078e00ff */
[----:B------:R-:W-:Y:S01]  /*7980*/  SHF.L.U32 R11, R168, 0x3, RZ ;  /* 0x00000003a80b7819 */ /* 0x000fe200000006ff */
[----:B------:R-:W-:Y:S01]  /*7990*/  @P0 FMUL R99, R99, 0.25 ;  /* 0x3e80000063630820 */ /* 0x000fe20000400000 */
[----:B------:R-:W-:Y:S01]  /*79a0*/  LEA R13, R4, R5, 0x1 ;  /* 0x00000005040d7211 */ /* 0x000fe200078e08ff */
[----:B------:R-:W-:Y:S01]  /*79b0*/  IMAD.SHL.U32 R4, R168, 0x100, RZ ;  /* 0x00000100a8047824 */ /* 0x000fe200078e00ff */
[----:B------:R-:W0:Y:S01]  /*79c0*/  S2R R5, SR_TID.X ;  /* 0x0000000000057919 */ /* 0x000e220000002100 */
[----:B------:R-:W-:Y:S01]  /*79d0*/  SHF.R.U32.HI R14, RZ, 0x1, R168 ;  /* 0x00000001ff0e7819 */ /* 0x000fe200000116a8 */
[----:B--2---:R-:W-:Y:S01]  /*79e0*/  IMAD R6, R152, c[0x0][0x1c0], RZ ;  /* 0x0000700098067a24 */ /* 0x004fe200078e02ff */
[----:B------:R-:W-:Y:S01]  /*79f0*/  LOP3.LUT R25, R11, 0x38, RZ, 0xc0, !PT ;  /* 0x000000380b197812 */ /* 0x000fe200078ec0ff */
[----:B------:R-:W-:Y:S01]  /*7a00*/  @P0 FMUL R98, R98, 0.25 ;  /* 0x3e80000062620820 */ /* 0x000fe20000400000 */
[----:B------:R-:W-:Y:S01]  /*7a10*/  LOP3.LUT R4, R4, 0x1800, RZ, 0xc0, !PT ;  /* 0x0000180004047812 */ /* 0x000fe200078ec0ff */
[----:B------:R-:W-:Y:S01]  /*7a20*/  @P0 FMUL R31, R31, 0.25 ;  /* 0x3e8000001f1f0820 */ /* 0x000fe20000400000 */
[----:B------:R-:W-:Y:S01]  /*7a30*/  LOP3.LUT R12, R12, 0x1c0, RZ, 0xc0, !PT ;  /* 0x000001c00c0c7812 */ /* 0x000fe200078ec0ff */
[----:B------:R-:W-:Y:S01]  /*7a40*/  @P0 FMUL R17, R17, 0.25 ;  /* 0x3e80000011110820 */ /* 0x000fe20000400000 */
[----:B------:R-:W-:Y:S01]  /*7a50*/  LOP3.LUT R14, R14, 0x4, RZ, 0xc0, !PT ;  /* 0x000000040e0e7812 */ /* 0x000fe200078ec0ff */
[----:B------:R-:W-:Y:S01]  /*7a60*/  @P0 FMUL R19, R19, 0.25 ;  /* 0x3e80000013130820 */ /* 0x000fe20000400000 */
[----:B------:R-:W-:Y:S01]  /*7a70*/  SHF.L.U32 R26, R6, 0x1, RZ ;  /* 0x00000001061a7819 */ /* 0x000fe200000006ff */
[----:B------:R-:W-:Y:S01]  /*7a80*/  @P0 FMUL R18, R18, 0.25 ;  /* 0x3e80000012120820 */ /* 0x000fe20000400000 */
[----:B------:R-:W-:Y:S01]  /*7a90*/  IADD3 R25, R14, R25, R12 ;  /* 0x000000190e197210 */ /* 0x000fe20007ffe00c */
[----:B------:R-:W-:Y:S01]  /*7aa0*/  IMAD.HI R12, R6, 0x2, RZ ;  /* 0x00000002060c7827 */ /* 0x000fe200078e02ff */
[----:B------:R-:W-:-:S02]  /*7ab0*/  FSEL R6, RZ, -23, P2 ;  /* 0xc1b80000ff067808 */ /* 0x000fc40001000000 */
[----:B------:R-:W-:Y:S01]  /*7ac0*/  FSETP.GEU.AND P2, PT, |R187|, 1.175494350822287508e-38, PT ;  /* 0x00800000bb00780b */ /* 0x000fe20003f4e200 */
[----:B------:R-:W-:Y:S01]  /*7ad0*/  @P0 FMUL R91, R91, 0.25 ;  /* 0x3e8000005b5b0820 */ /* 0x000fe20000400000 */
[----:B------:R-:W-:Y:S01]  /*7ae0*/  FSEL R29, R29, R187, !P4 ;  /* 0x000000bb1d1d7208 */ /* 0x000fe20006000000 */
[----:B------:R-:W-:Y:S01]  /*7af0*/  @P0 FMUL R187, R187, 0.25 ;  /* 0x3e800000bbbb0820 */ /* 0x000fe20000400000 */
[----:B---3--:R-:W-:Y:S01]  /*7b00*/  SHF.L.U32 R146, R146, 0x7, RZ ;  /* 0x0000000792927819 */ /* 0x008fe200000006ff */
[----:B------:R-:W-:Y:S01]  /*7b10*/  @P0 FMUL R90, R90, 0.25 ;  /* 0x3e8000005a5a0820 */ /* 0x000fe20000400000 */
[----:B----4-:R-:W-:Y:S01]  /*7b20*/  LOP3.LUT R23, R27, 0x7f, RZ, 0xc0, !PT ;  /* 0x0000007f1b177812 */ /* 0x010fe200078ec0ff */
[----:B------:R-:W-:Y:S01]  /*7b30*/  @P0 FMUL R87, R87, 0.25 ;  /* 0x3e80000057570820 */ /* 0x000fe20000400000 */
[----:B0-----:R-:W-:Y:S01]  /*7b40*/  LOP3.LUT R5, R5, 0x3, RZ, 0xc0, !PT ;  /* 0x0000000305057812 */ /* 0x001fe200078ec0ff */
[----:B------:R-:W-:Y:S01]  /*7b50*/  @P0 FMUL R86, R86, 0.25 ;  /* 0x3e80000056560820 */ /* 0x000fe20000400000 */
[----:B------:R-:W-:Y:S01]  /*7b60*/  LOP3.LUT R146, R146, 0x7f, R168, 0xf8, !PT ;  /* 0x0000007f92927812 */ /* 0x000fe200078ef8a8 */
[----:B------:R-:W-:Y:S01]  /*7b70*/  @P0 FMUL R107, R107, 0.25 ;  /* 0x3e8000006b6b0820 */ /* 0x000fe20000400000 */
[----:B------:R-:W-:Y:S01]  /*7b80*/  LEA R28, R5, R4, 0x5 ;  /* 0x00000004051c7211 */ /* 0x000fe200078e28ff */
[----:B------:R-:W-:Y:S01]  /*7b90*/  @P0 FMUL R106, R106, 0.25 ;  /* 0x3e8000006a6a0820 */ /* 0x000fe20000400000 */
[----:B------:R-:W-:Y:S01]  /*7ba0*/  IADD3 R4, R20, -0x3f3504f3, RZ ;  /* 0xc0cafb0d14047810 */ /* 0x000fe20007ffe0ff */
[----:B------:R-:W-:Y:S01]  /*7bb0*/  @P0 FMUL R131, R131, 0.25 ;  /* 0x3e80000083830820 */ /* 0x000fe20000400000 */
[----:B------:R-:W-:Y:S01]  /*7bc0*/  MOV R103, R80 ;  /* 0x0000005000677202 */ /* 0x000fe20000000f00 */
[----:B------:R-:W-:Y:S01]  /*7bd0*/  @P0 FMUL R130, R130, 0.25 ;  /* 0x3e80000082820820 */ /* 0x000fe20000400000 */
[----:B------:R-:W-:Y:S01]  /*7be0*/  LOP3.LUT R15, R4, 0xff800000, RZ, 0xc0, !PT ;  /* 0xff800000040f7812 */ /* 0x000fe200078ec0ff */
[----:B------:R-:W-:Y:S01]  /*7bf0*/  @!P2 FMUL R187, R187, 16777216 ;  /* 0x4b800000bbbba820 */ /* 0x000fe20000400000 */
[----:B------:R-:W-:Y:S01]  /*7c00*/  IADD3 R4, R21, -0x3f3504f3, RZ ;  /* 0xc0cafb0d15047810 */ /* 0x000fe20007ffe0ff */
[----:B------:R-:W-:Y:S01]  /*7c10*/  @P0 FMUL R95, R95, 0.25 ;  /* 0x3e8000005f5f0820 */ /* 0x000fe20000400000 */
[----:B------:R-:W0:Y:S01]  /*7c20*/  I2F R5, R15 ;  /* 0x0000000f00057306 */ /* 0x000e220000201400 */
[----:B------:R-:W-:Y:S01]  /*7c30*/  @P0 FMUL R94, R94, 0.25 ;  /* 0x3e8000005e5e0820 */ /* 0x000fe20000400000 */
[----:B------:R-:W-:Y:S01]  /*7c40*/  LOP3.LUT R44, R4, 0xff800000, RZ, 0xc0, !PT ;  /* 0xff800000042c7812 */ /* 0x000fe200078ec0ff */
[----:B------:R-:W-:Y:S01]  /*7c50*/  @!P2 FMUL R99, R99, 16777216 ;  /* 0x4b8000006363a820 */ /* 0x000fe20000400000 */
[----:B------:R-:W-:Y:S01]  /*7c60*/  IADD3 R4, R22, -0x3f3504f3, RZ ;  /* 0xc0cafb0d16047810 */ /* 0x000fe20007ffe0ff */
[----:B------:R-:W-:Y:S01]  /*7c70*/  @!P2 FMUL R98, R98, 16777216 ;  /* 0x4b8000006262a820 */ /* 0x000fe20000400000 */
[----:B------:R-:W-:Y:S01]  /*7c80*/  FSETP.GT.AND P0, PT, |R189|, 8.50705917302346158658e+37, PT ;  /* 0x7e800000bd00780b */ /* 0x000fe20003f04200 */
[----:B------:R-:W-:Y:S01]  /*7c90*/  @!P2 FMUL R31, R31, 16777216 ;  /* 0x4b8000001f1fa820 */ /* 0x000fe20000400000 */
[----:B------:R-:W-:Y:S01]  /*7ca0*/  LOP3.LUT R39, R4, 0xff800000, RZ, 0xc0, !PT ;  /* 0xff80000004277812 */ /* 0x000fe200078ec0ff */
[----:B------:R-:W-:Y:S01]  /*7cb0*/  @!P2 FMUL R17, R17, 16777216 ;  /* 0x4b8000001111a820 */ /* 0x000fe20000400000 */
[----:B------:R-:W-:Y:S01]  /*7cc0*/  IADD3 R4, R29, -0x3f3504f3, RZ ;  /* 0xc0cafb0d1d047810 */ /* 0x000fe20007ffe0ff */
[----:B------:R-:W-:Y:S01]  /*7cd0*/  @!P2 FMUL R19, R19, 16777216 ;  /* 0x4b8000001313a820 */ /* 0x000fe20000400000 */
[----:B------:R-:W-:Y:S01]  /*7ce0*/  I2F R9, R39 ;  /* 0x0000002700097306 */ /* 0x000fe20000201400 */
[----:B------:R-:W-:Y:S01]  /*7cf0*/  @!P2 FMUL R18, R18, 16777216 ;  /* 0x4b8000001212a820 */ /* 0x000fe20000400000 */
[----:B------:R-:W-:Y:S01]  /*7d00*/  LOP3.LUT R46, R4, 0xff800000, RZ, 0xc0, !PT ;  /* 0xff800000042e7812 */ /* 0x000fe200078ec0ff */
[----:B------:R-:W-:Y:S01]  /*7d10*/  @!P2 FMUL R91, R91, 16777216 ;  /* 0x4b8000005b5ba820 */ /* 0x000fe20000400000 */
[----:B------:R-:W-:Y:S01]  /*7d20*/  FSEL R4, RZ, -23, P1 ;  /* 0xc1b80000ff047808 */ /* 0x000fe20000800000 */
[----:B------:R-:W-:Y:S01]  /*7d30*/  @!P2 FMUL R90, R90, 16777216 ;  /* 0x4b8000005a5aa820 */ /* 0x000fe20000400000 */
[----:B------:R-:W-:Y:S01]  /*7d40*/  FSETP.GT.AND P1, PT, |R188|, 8.50705917302346158658e+37, PT ;  /* 0x7e800000bc00780b */ /* 0x000fe20003f24200 */
[----:B------:R-:W-:Y:S01]  /*7d50*/  @!P2 FMUL R87, R87, 16777216 ;  /* 0x4b8000005757a820 */ /* 0x000fe20000400000 */
[----:B------:R1:W-:Y:S01]  /*7d60*/  I2F R11, R46 ;  /* 0x0000002e000b7306 */ /* 0x0003e20000201400 */
[----:B0-----:R-:W-:-:S02]  /*7d70*/  FFMA.FTZ R40, R5, 1.1920928955078125e-07, R4 ;  /* 0x3400000005287823 */ /* 0x001fc40000010004 */
[----:B------:R-:W-:Y:S02]  /*7d80*/  @!P2 FMUL R86, R86, 16777216 ;  /* 0x4b8000005656a820 */ /* 0x000fe40000400000 */
[----:B------:R-:W-:Y:S02]  /*7d90*/  @!P2 FMUL R107, R107, 16777216 ;  /* 0x4b8000006b6ba820 */ /* 0x000fe40000400000 */
[----:B------:R-:W-:Y:S01]  /*7da0*/  @!P2 FMUL R106, R106, 16777216 ;  /* 0x4b8000006a6aa820 */ /* 0x000fe20000400000 */
[----:B------:R-:W0:Y:S01]  /*7db0*/  MUFU.RCP R4, R187 ;  /* 0x000000bb00047308 */ /* 0x000e220000001000 */
[----:B------:R-:W-:Y:S01]  /*7dc0*/  @!P2 FMUL R131, R131, 16777216 ;  /* 0x4b8000008383a820 */ /* 0x000fe20000400000 */
[----:B-1----:R-:W-:Y:S01]  /*7dd0*/  IADD3 R46, R29, -R46, RZ ;  /* 0x8000002e1d2e7210 */ /* 0x002fe20007ffe0ff */
[----:B------:R-:W-:Y:S02]  /*7de0*/  @!P2 FMUL R130, R130, 16777216 ;  /* 0x4b8000008282a820 */ /* 0x000fe40000400000 */
[----:B------:R-:W-:-:S02]  /*7df0*/  @!P2 FMUL R95, R95, 16777216 ;  /* 0x4b8000005f5fa820 */ /* 0x000fc40000400000 */
[----:B------:R-:W-:Y:S01]  /*7e00*/  @!P2 FMUL R94, R94, 16777216 ;  /* 0x4b8000005e5ea820 */ /* 0x000fe20000400000 */
[----:B------:R-:W-:Y:S01]  /*7e10*/  FSETP.GEU.AND P2, PT, |R188|, 1.175494350822287508e-38, PT ;  /* 0x00800000bc00780b */ /* 0x000fe20003f4e200 */
[----:B------:R-:W-:Y:S01]  /*7e20*/  IMAD.SHL.U32 R10, R168, 0x400, RZ ;  /* 0x00000400a80a7824 */ /* 0x000fe200078e00ff */
[----:B------:R1:W-:Y:S01]  /*7e30*/  I2F R7, R44 ;  /* 0x0000002c00077306 */ /* 0x0003e20000201400 */
[----:B------:R-:W-:Y:S02]  /*7e40*/  @P1 FMUL R188, R188, 0.25 ;  /* 0x3e800000bcbc1820 */ /* 0x000fe40000400000 */
[----:B------:R-:W-:Y:S01]  /*7e50*/  @P1 FMUL R97, R97, 0.25 ;  /* 0x3e80000061611820 */ /* 0x000fe20000400000 */
[----:B------:R-:W-:Y:S01]  /*7e60*/  LOP3.LUT R10, R10, 0x1800, RZ, 0xc0, !PT ;  /* 0x000018000a0a7812 */ /* 0x000fe200078ec0ff */
[----:B------:R-:W-:Y:S02]  /*7e70*/  @P1 FMUL R96, R96, 0.25 ;  /* 0x3e80000060601820 */ /* 0x000fe40000400000 */
[----:B------:R-:W-:Y:S01]  /*7e80*/  @P1 FMUL R49, R49, 0.25 ;  /* 0x3e80000031311820 */ /* 0x000fe20000400000 */
[----:B------:R-:W-:Y:S01]  /*7e90*/  LEA R36, R23, R10, 0x4 ;  /* 0x0000000a17247211 */ /* 0x000fe200078e20ff */
[----:B------:R-:W-:Y:S01]  /*7ea0*/  @P1 FMUL R37, R37, 0.25 ;  /* 0x3e80000025251820 */ /* 0x000fe20000400000 */
[----:B------:R-:W-:Y:S01]  /*7eb0*/  FSEL R10, RZ, -23, P4 ;  /* 0xc1b80000ff0a7808 */ /* 0x000fe20002000000 */
[----:B------:R-:W-:Y:S01]  /*7ec0*/  @P1 FMUL R51, R51, 0.25 ;  /* 0x3e80000033331820 */ /* 0x000fe20000400000 */
[----:B-1----:R-:W-:Y:S01]  /*7ed0*/  IADD3 R44, R21, -R44, RZ ;  /* 0x8000002c152c7210 */ /* 0x002fe20007ffe0ff */
[----:B------:R-:W-:Y:S01]  /*7ee0*/  @P1 FMUL R16, R16, 0.25 ;  /* 0x3e80000010101820 */ /* 0x000fe20000400000 */
[----:B------:R-:W-:Y:S01]  /*7ef0*/  ISETP.GE.U32.AND P4, PT, R29, 0x7f800000, PT ;  /* 0x7f8000001d00780c */ /* 0x000fe20003f86070 */
[----:B------:R-:W-:-:S02]  /*7f00*/  @P1 FMUL R89, R89, 0.25 ;  /* 0x3e80000059591820 */ /* 0x000fc40000400000 */
[----:B------:R-:W-:Y:S02]  /*7f10*/  @P1 FMUL R88, R88, 0.25 ;  /* 0x3e80000058581820 */ /* 0x000fe40000400000 */
[----:B------:R-:W-:Y:S02]  /*7f20*/  @P1 FMUL R85, R85, 0.25 ;  /* 0x3e80000055551820 */ /* 0x000fe40000400000 */
[----:B------:R-:W-:Y:S02]  /*7f30*/  @P1 FMUL R84, R84, 0.25 ;  /* 0x3e80000054541820 */ /* 0x000fe40000400000 */
[----:B------:R-:W-:Y:S02]  /*7f40*/  @P1 FMUL R105, R105, 0.25 ;  /* 0x3e80000069691820 */ /* 0x000fe40000400000 */
[----:B------:R-:W-:Y:S02]  /*7f50*/  @P1 FMUL R104, R104, 0.25 ;  /* 0x3e80000068681820 */ /* 0x000fe40000400000 */
[----:B------:R-:W-:-:S02]  /*7f60*/  @P1 FMUL R129, R129, 0.25 ;  /* 0x3e80000081811820 */ /* 0x000fc40000400000 */
[----:B------:R-:W-:Y:S02]  /*7f70*/  @P1 FMUL R128, R128, 0.25 ;  /* 0x3e80000080801820 */ /* 0x000fe40000400000 */
[----:B------:R-:W-:Y:S02]  /*7f80*/  @!P2 FMUL R188, R188, 16777216 ;  /* 0x4b800000bcbca820 */ /* 0x000fe40000400000 */
[----:B------:R-:W-:Y:S02]  /*7f90*/  @P1 FMUL R93, R93, 0.25 ;  /* 0x3e8000005d5d1820 */ /* 0x000fe40000400000 */
[----:B------:R-:W-:Y:S01]  /*7fa0*/  @P1 FMUL R92, R92, 0.25 ;  /* 0x3e8000005c5c1820 */ /* 0x000fe20000400000 */
[----:B------:R-:W-:Y:S01]  /*7fb0*/  FSETP.GT.AND P1, PT, |R190|, 8.50705917302346158658e+37, PT ;  /* 0x7e800000be00780b */ /* 0x000fe20003f24200 */
[C---:B0-----:R-:W-:Y:S02]  /*7fc0*/  FMUL R33, R4.reuse, R19 ;  /* 0x0000001304217220 */ /* 0x041fe40000400000 */
[----:B------:R-:W-:-:S02]  /*7fd0*/  FMUL R23, R4, R99 ;  /* 0x0000006304177220 */ /* 0x000fc40000400000 */
[C---:B------:R-:W-:Y:S02]  /*7fe0*/  FMUL R30, R4.reuse, R98 ;  /* 0x00000062041e7220 */ /* 0x040fe40000400000 */
[C---:B------:R-:W-:Y:S02]  /*7ff0*/  FMUL R31, R4.reuse, R31 ;  /* 0x0000001f041f7220 */ /* 0x040fe40000400000 */
[C---:B------:R-:W-:Y:S01]  /*8000*/  FMUL R32, R4.reuse, R17 ;  /* 0x0000001104207220 */ /* 0x040fe20000400000 */
[----:B------:R-:W-:Y:S01]  /*8010*/  F2FP.PACK_AB R23, R23, R30 ;  /* 0x0000001e1717723e */ /* 0x000fe200000000ff */
[C---:B------:R-:W-:Y:S02]  /*8020*/  FMUL R34, R4.reuse, R18 ;  /* 0x0000001204227220 */ /* 0x040fe40000400000 */
[C---:B------:R-:W-:Y:S02]  /*8030*/  FMUL R35, R4.reuse, R91 ;  /* 0x0000005b04237220 */ /* 0x040fe40000400000 */
[----:B------:R-:W-:-:S02]  /*8040*/  FMUL R38, R4, R90 ;  /* 0x0000005a04267220 */ /* 0x000fc40000400000 */
[C---:B------:R-:W-:Y:S02]  /*8050*/  FMUL R19, R4.reuse, R87 ;  /* 0x0000005704137220 */ /* 0x040fe40000400000 */
[C---:B------:R-:W-:Y:S02]  /*8060*/  FMUL R56, R4.reuse, R86 ;  /* 0x0000005604387220 */ /* 0x040fe40000400000 */
[C---:B------:R-:W-:Y:S02]  /*8070*/  FMUL R55, R4.reuse, R107 ;  /* 0x0000006b04377220 */ /* 0x040fe40000400000 */
[C---:B------:R-:W-:Y:S01]  /*8080*/  FMUL R58, R4.reuse, R106 ;  /* 0x0000006a043a7220 */ /* 0x040fe20000400000 */
[----:B------:R-:W-:Y:S01]  /*8090*/  F2FP.PACK_AB R19, R19, R56 ;  /* 0x000000381313723e */ /* 0x000fe200000000ff */
[C---:B------:R-:W-:Y:S02]  /*80a0*/  FMUL R57, R4.reuse, R131 ;  /* 0x0000008304397220 */ /* 0x040fe40000400000 */
[----:B------:R-:W-:-:S02]  /*80b0*/  FMUL R60, R4, R130 ;  /* 0x00000082043c7220 */ /* 0x000fc40000400000 */
[C---:B------:R-:W-:Y:S02]  /*80c0*/  FMUL R59, R4.reuse, R95 ;  /* 0x0000005f043b7220 */ /* 0x040fe40000400000 */
[----:B------:R-:W-:Y:S02]  /*80d0*/  FMUL R62, R4, R94 ;  /* 0x0000005e043e7220 */ /* 0x000fe40000400000 */
[----:B------:R-:W-:Y:S01]  /*80e0*/  @!P2 FMUL R97, R97, 16777216 ;  /* 0x4b8000006161a820 */ /* 0x000fe20000400000 */
[----:B------:R-:W0:Y:S01]  /*80f0*/  MUFU.RCP R4, R188 ;  /* 0x000000bc00047308 */ /* 0x000e220000001000 */
[----:B------:R-:W-:Y:S02]  /*8100*/  @!P2 FMUL R96, R96, 16777216 ;  /* 0x4b8000006060a820 */ /* 0x000fe40000400000 */
[----:B------:R-:W-:Y:S02]  /*8110*/  @!P2 FMUL R49, R49, 16777216 ;  /* 0x4b8000003131a820 */ /* 0x000fe40000400000 */
[----:B------:R-:W-:-:S02]  /*8120*/  @!P2 FMUL R37, R37, 16777216 ;  /* 0x4b8000002525a820 */ /* 0x000fc40000400000 */
[----:B------:R-:W-:Y:S02]  /*8130*/  @!P2 FMUL R51, R51, 16777216 ;  /* 0x4b8000003333a820 */ /* 0x000fe40000400000 */
[----:B------:R-:W-:Y:S02]  /*8140*/  @!P2 FMUL R16, R16, 16777216 ;  /* 0x4b8000001010a820 */ /* 0x000fe40000400000 */
[----:B------:R-:W-:Y:S02]  /*8150*/  @!P2 FMUL R89, R89, 16777216 ;  /* 0x4b8000005959a820 */ /* 0x000fe40000400000 */
        /* <DEDUP_REMOVED lines=8> */
[----:B------:R-:W-:Y:S01]  /*81e0*/  @!P2 FMUL R92, R92, 16777216 ;  /* 0x4b8000005c5ca820 */ /* 0x000fe20000400000 */
[----:B------:R-:W-:Y:S01]  /*81f0*/  FSETP.GEU.AND P2, PT, |R189|, 1.175494350822287508e-38, PT ;  /* 0x00800000bd00780b */ /* 0x000fe20003f4e200 */
[----:B------:R-:W-:-:S02]  /*8200*/  IMAD R8, R146, c[0x0][0x1c4], RZ ;  /* 0x0000710092087a24 */ /* 0x000fc400078e02ff */
[----:B------:R-:W-:Y:S02]  /*8210*/  IMAD.SHL.U32 R13, R13, 0x4, RZ ;  /* 0x000000040d0d7824 */ /* 0x000fe400078e00ff */
[----:B------:R-:W-:Y:S02]  /*8220*/  IMAD.SHL.U32 R27, R8, 0x2, RZ ;  /* 0x00000002081b7824 */ /* 0x000fe400078e00ff */
[----:B------:R-:W-:Y:S01]  /*8230*/  @P0 FMUL R189, R189, 0.25 ;  /* 0x3e800000bdbd0820 */ /* 0x000fe20000400000 */
[----:B------:R-:W-:Y:S01]  /*8240*/  LOP3.LUT R28, R28, R13, RZ, 0x3c, !PT ;  /* 0x0000000d1c1c7212 */ /* 0x000fe200078e3cff */
[----:B------:R-:W-:Y:S01]  /*8250*/  IMAD.HI R13, R8, 0x2, RZ ;  /* 0x00000002080d7827 */ /* 0x000fe200078e02ff */
[----:B------:R-:W-:Y:S02]  /*8260*/  IADD3 R26, P5, P6, R27, c[0x0][0x178], R26 ;  /* 0x00005e001b1a7a10 */ /* 0x000fe40007ebe01a */
[----:B------:R-:W-:Y:S01]  /*8270*/  FSEL R8, RZ, -23, P3 ;  /* 0xc1b80000ff087808 */ /* 0x000fe20001800000 */
[----:B------:R-:W-:Y:S01]  /*8280*/  @!P2 FMUL R189, R189, 16777216 ;  /* 0x4b800000bdbda820 */ /* 0x000fe20000400000 */
[----:B------:R-:W-:Y:S01]  /*8290*/  IADD3.X R27, R13, c[0x0][0x17c], R12, P5, P6 ;  /* 0x00005f000d1b7a10 */ /* 0x000fe20002fec40c */
[----:B0-----:R-:W-:Y:S01]  /*82a0*/  FMUL R50, R4, R37 ;  /* 0x0000002504327220 */ /* 0x001fe20000400000 */
[----:B------:R-:W-:Y:S01]  /*82b0*/  ISETP.GE.U32.AND P5, PT, R22, 0x7f800000, PT ;  /* 0x7f8000001600780c */ /* 0x000fe20003fa6070 */
[----:B------:R-:W-:Y:S01]  /*82c0*/  FMUL R52, R4, R16 ;  /* 0x0000001004347220 */ /* 0x000fe20000400000 */
[----:B------:R-:W-:Y:S01]  /*82d0*/  FSETP.NEU.AND P3, PT, R20, RZ, PT ;  /* 0x000000ff1400720b */ /* 0x000fe20003f6d000 */
[----:B------:R-:W-:-:S02]  /*82e0*/  FMUL R47, R4, R97 ;  /* 0x00000061042f7220 */ /* 0x000fc40000400000 */
[C---:B------:R-:W-:Y:S02]  /*82f0*/  FMUL R48, R4.reuse, R96 ;  /* 0x0000006004307220 */ /* 0x040fe40000400000 */
[C---:B------:R-:W-:Y:S02]  /*8300*/  FMUL R49, R4.reuse, R49 ;  /* 0x0000003104317220 */ /* 0x040fe40000400000 */
[C---:B------:R-:W-:Y:S02]  /*8310*/  FMUL R51, R4.reuse, R51 ;  /* 0x0000003304337220 */ /* 0x040fe40000400000 */
[C---:B------:R-:W-:Y:S02]  /*8320*/  FMUL R53, R4.reuse, R89 ;  /* 0x0000005904357220 */ /* 0x040fe40000400000 */
[C---:B------:R-:W-:Y:S02]  /*8330*/  FMUL R54, R4.reuse, R88 ;  /* 0x0000005804367220 */ /* 0x040fe40000400000 */
[----:B------:R-:W-:-:S02]  /*8340*/  FMUL R17, R4, R85 ;  /* 0x0000005504117220 */ /* 0x000fc40000400000 */
[C---:B------:R-:W-:Y:S01]  /*8350*/  FMUL R18, R4.reuse, R84 ;  /* 0x0000005404127220 */ /* 0x040fe20000400000 */
[----:B------:R-:W-:Y:S01]  /*8360*/  F2FP.PACK_AB R56, R53, R54 ;  /* 0x000000363538723e */ /* 0x000fe200000000ff */
[C---:B------:R-:W-:Y:S01]  /*8370*/  FMUL R14, R4.reuse, R105 ;  /* 0x00000069040e7220 */ /* 0x040fe20000400000 */
[----:B------:R-:W-:Y:S01]  /*8380*/  SHF.L.U32 R105, R175, 0x5, RZ ;  /* 0x00000005af697819 */ /* 0x000fe200000006ff */
[C---:B------:R-:W-:Y:S02]  /*8390*/  FMUL R37, R4.reuse, R104 ;  /* 0x0000006804257220 */ /* 0x040fe40000400000 */
[C---:B------:R-:W-:Y:S02]  /*83a0*/  FMUL R13, R4.reuse, R129 ;  /* 0x00000081040d7220 */ /* 0x040fe40000400000 */
[----:B------:R-:W-:Y:S01]  /*83b0*/  FMUL R16, R4, R128 ;  /* 0x0000008004107220 */ /* 0x000fe20000400000 */
[----:B------:R-:W-:Y:S01]  /*83c0*/  F2FP.PACK_AB R14, R14, R37 ;  /* 0x000000250e0e723e */ /* 0x000fe200000000ff */
[----:B------:R-:W-:-:S02]  /*83d0*/  FMUL R12, R4, R93 ;  /* 0x0000005d040c7220 */ /* 0x000fc40000400000 */
[----:B------:R-:W-:Y:S01]  /*83e0*/  FMUL R61, R4, R92 ;  /* 0x0000005c043d7220 */ /* 0x000fe20000400000 */
[----:B------:R-:W-:Y:S01]  /*83f0*/  F2FP.PACK_AB R13, R13, R16 ;  /* 0x000000100d0d723e */ /* 0x000fe200000000ff */
[----:B------:R-:W-:Y:S01]  /*8400*/  @P0 FMUL R139, R139, 0.25 ;  /* 0x3e8000008b8b0820 */ /* 0x000fe20000400000 */
[----:B------:R-:W0:Y:S01]  /*8410*/  MUFU.RCP R4, R189 ;  /* 0x000000bd00047308 */ /* 0x000e220000001000 */
[----:B------:R-:W-:Y:S01]  /*8420*/  @P0 FMUL R138, R138, 0.25 ;  /* 0x3e8000008a8a0820 */ /* 0x000fe20000400000 */
[----:B------:R-:W-:Y:S01]  /*8430*/  F2FP.PACK_AB R12, R12, R61 ;  /* 0x0000003d0c0c723e */ /* 0x000fe200000000ff */
[----:B------:R-:W-:Y:S01]  /*8440*/  @P0 FMUL R115, R115, 0.25 ;  /* 0x3e80000073730820 */ /* 0x000fe20000400000 */
[----:B------:R-:W-:Y:S01]  /*8450*/  MOV R61, 0x3dc6b27f ;  /* 0x3dc6b27f003d7802 */ /* 0x000fe20000000f00 */
[----:B------:R-:W-:Y:S02]  /*8460*/  @P0 FMUL R114, R114, 0.25 ;  /* 0x3e80000072720820 */ /* 0x000fe40000400000 */
        /* <DEDUP_REMOVED lines=8> */
[----:B------:R-:W-:Y:S02]  /*84f0*/  @P0 FMUL R79, R79, 0.25 ;  /* 0x3e8000004f4f0820 */ /* 0x000fe40000400000 */
[----:B------:R-:W-:Y:S02]  /*8500*/  @P0 FMUL R65, R65, 0.25 ;  /* 0x3e80000041410820 */ /* 0x000fe40000400000 */
[----:B------:R-:W-:Y:S02]  /*8510*/  @P0 FMUL R135, R135, 0.25 ;  /* 0x3e80000087870820 */ /* 0x000fe40000400000 */
[----:B------:R-:W-:Y:S01]  /*8520*/  @P0 FMUL R134, R134, 0.25 ;  /* 0x3e80000086860820 */ /* 0x000fe20000400000 */
[C---:B------:R-:W-:Y:S01]  /*8530*/  FSETP.GEU.AND P0, PT, |R190|.reuse, 1.175494350822287508e-38, PT ;  /* 0x00800000be00780b */ /* 0x040fe20003f0e200 */
[----:B------:R-:W-:-:S02]  /*8540*/  @P1 FMUL R190, R190, 0.25 ;  /* 0x3e800000bebe1820 */ /* 0x000fc40000400000 */
        /* <DEDUP_REMOVED lines=15> */
[----:B------:R-:W-:Y:S01]  /*8640*/  @!P2 FMUL R134, R134, 16777216 ;  /* 0x4b8000008686a820 */ /* 0x000fe20000400000 */
[----:B------:R-:W-:Y:S01]  /*8650*/  FSETP.NEU.AND P2, PT, R21, RZ, PT ;  /* 0x000000ff1500720b */ /* 0x000fe20003f4d000 */
[----:B------:R-:W-:Y:S02]  /*8660*/  @!P0 FMUL R190, R190, 16777216 ;  /* 0x4b800000bebe8820 */ /* 0x000fe40000400000 */
[----:B------:R-:W-:-:S02]  /*8670*/  FFMA.FTZ R45, R11, 1.1920928955078125e-07, R10 ;  /* 0x340000000b2d7823 */ /* 0x000fc4000001000a */
[----:B------:R-:W-:Y:S02]  /*8680*/  FFMA.FTZ R43, R9, 1.1920928955078125e-07, R8 ;  /* 0x34000000092b7823 */ /* 0x000fe40000010008 */
[C---:B0-----:R-:W-:Y:S02]  /*8690*/  FMUL R11, R4.reuse, R83 ;  /* 0x00000053040b7220 */ /* 0x041fe40000400000 */
[C---:B------:R-:W-:Y:S02]  /*86a0*/  FMUL R63, R4.reuse, R139 ;  /* 0x0000008b043f7220 */ /* 0x040fe40000400000 */
[C---:B------:R-:W-:Y:S02]  /*86b0*/  FMUL R64, R4.reuse, R138 ;  /* 0x0000008a04407220 */ /* 0x040fe40000400000 */
[C---:B------:R-:W-:Y:S02]  /*86c0*/  FMUL R67, R4.reuse, R115 ;  /* 0x0000007304437220 */ /* 0x040fe40000400000 */
[C---:B------:R-:W-:Y:S01]  /*86d0*/  FMUL R68, R4.reuse, R114 ;  /* 0x0000007204447220 */ /* 0x040fe20000400000 */
[----:B------:R-:W-:Y:S01]  /*86e0*/  F2FP.PACK_AB R63, R63, R64 ;  /* 0x000000403f3f723e */ /* 0x000fe200000000ff */
[----:B------:R-:W-:-:S02]  /*86f0*/  FMUL R71, R4, R119 ;  /* 0x0000007704477220 */ /* 0x000fc40000400000 */
[C---:B------:R-:W-:Y:S02]  /*8700*/  FMUL R72, R4.reuse, R118 ;  /* 0x0000007604487220 */ /* 0x040fe40000400000 */
[C---:B------:R-:W-:Y:S02]  /*8710*/  FMUL R75, R4.reuse, R123 ;  /* 0x0000007b044b7220 */ /* 0x040fe40000400000 */
[C---:B------:R-:W-:Y:S02]  /*8720*/  FMUL R78, R4.reuse, R122 ;  /* 0x0000007a044e7220 */ /* 0x040fe40000400000 */
[C---:B------:R-:W-:Y:S02]  /*8730*/  FMUL R42, R4.reuse, R82 ;  /* 0x00000052042a7220 */ /* 0x040fe40000400000 */
[C---:B------:R-:W-:Y:S02]  /*8740*/  FMUL R10, R4.reuse, R127 ;  /* 0x0000007f040a7220 */ /* 0x040fe40000400000 */
[C---:B------:R-:W-:Y:S01]  /*8750*/  FMUL R81, R4.reuse, R126 ;  /* 0x0000007e04517220 */ /* 0x040fe20000400000 */
[----:B------:R-:W-:Y:S01]  /*8760*/  F2FP.PACK_AB R11, R11, R42 ;  /* 0x0000002a0b0b723e */ /* 0x000fe200000000ff */
[----:B------:R-:W-:-:S02]  /*8770*/  FMUL R9, R4, R79 ;  /* 0x0000004f04097220 */ /* 0x000fc40000400000 */
[----:B------:R-:W-:Y:S01]  /*8780*/  FMUL R84, R4, R65 ;  /* 0x0000004104547220 */ /* 0x000fe20000400000 */
[----:B------:R-:W-:Y:S01]  /*8790*/  F2FP.PACK_AB R10, R10, R81 ;  /* 0x000000510a0a723e */ /* 0x000fe200000000ff */
[C---:B------:R-:W-:Y:S02]  /*87a0*/  FMUL R8, R4.reuse, R135 ;  /* 0x0000008704087220 */ /* 0x040fe40000400000 */
[----:B------:R-:W-:Y:S01]  /*87b0*/  FMUL R83, R4, R134 ;  /* 0x0000008604537220 */ /* 0x000fe20000400000 */
[----:B------:R-:W-:Y:S01]  /*87c0*/  F2FP.PACK_AB R9, R9, R84 ;  /* 0x000000540909723e */ /* 0x000fe200000000ff */
[----:B------:R-:W0:Y:S01]  /*87d0*/  MUFU.RCP R4, R190 ;  /* 0x000000be00047308 */ /* 0x000e220000001000 */
[----:B------:R-:W-:Y:S02]  /*87e0*/  @P1 FMUL R77, R77, 0.25 ;  /* 0x3e8000004d4d1820 */ /* 0x000fe40000400000 */
[----:B------:R-:W-:Y:S01]  /*87f0*/  @P1 FMUL R101, R101, 0.25 ;  /* 0x3e80000065651820 */ /* 0x000fe20000400000 */
[----:B------:R-:W-:Y:S01]  /*8800*/  F2FP.PACK_AB R8, R8, R83 ;  /* 0x000000530808723e */ /* 0x000fe200000000ff */
[----:B------:R-:W-:-:S02]  /*8810*/  @P1 FMUL R103, R103, 0.25 ;  /* 0x3e80000067671820 */ /* 0x000fc40000400000 */
[----:B------:R-:W-:Y:S02]  /*8820*/  @P1 FMUL R125, R125, 0.25 ;  /* 0x3e8000007d7d1820 */ /* 0x000fe40000400000 */
[----:B------:R-:W-:Y:S01]  /*8830*/  @P1 FMUL R124, R124, 0.25 ;  /* 0x3e8000007c7c1820 */ /* 0x000fe20000400000 */
[----:B------:R-:W-:Y:S01]  /*8840*/  STS.128 [R28+0x80], R8 ;  /* 0x000080081c007388 */ /* 0x000fe20000000c00 */
[----:B------:R-:W-:Y:S02]  /*8850*/  @P1 FMUL R76, R76, 0.25 ;  /* 0x3e8000004c4c1820 */ /* 0x000fe40000400000 */
[----:B------:R-:W-:Y:S02]  /*8860*/  @P1 FMUL R133, R133, 0.25 ;  /* 0x3e80000085851820 */ /* 0x000fe40000400000 */
[----:B------:R-:W-:Y:S02]  /*8870*/  @P1 FMUL R132, R132, 0.25 ;  /* 0x3e80000084841820 */ /* 0x000fe40000400000 */
[----:B------:R-:W-:-:S02]  /*8880*/  @!P0 FMUL R77, R77, 16777216 ;  /* 0x4b8000004d4d8820 */ /* 0x000fc40000400000 */
[----:B------:R-:W-:Y:S02]  /*8890*/  @P1 FMUL R137, R137, 0.25 ;  /* 0x3e80000089891820 */ /* 0x000fe40000400000 */
[----:B------:R-:W-:Y:S02]  /*88a0*/  @P1 FMUL R136, R136, 0.25 ;  /* 0x3e80000088881820 */ /* 0x000fe40000400000 */
[----:B------:R-:W-:Y:S02]  /*88b0*/  @P1 FMUL R113, R113, 0.25 ;  /* 0x3e80000071711820 */ /* 0x000fe40000400000 */
[----:B------:R-:W-:Y:S02]  /*88c0*/  @P1 FMUL R112, R112, 0.25 ;  /* 0x3e80000070701820 */ /* 0x000fe40000400000 */
[----:B------:R-:W-:Y:S02]  /*88d0*/  @P1 FMUL R117, R117, 0.25 ;  /* 0x3e80000075751820 */ /* 0x000fe40000400000 */
[----:B------:R-:W-:-:S02]  /*88e0*/  @P1 FMUL R116, R116, 0.25 ;  /* 0x3e80000074741820 */ /* 0x000fc40000400000 */
[----:B------:R-:W-:Y:S02]  /*88f0*/  @P1 FMUL R121, R121, 0.25 ;  /* 0x3e80000079791820 */ /* 0x000fe40000400000 */
[----:B------:R-:W-:Y:S01]  /*8900*/  @P1 FMUL R120, R120, 0.25 ;  /* 0x3e80000078781820 */ /* 0x000fe20000400000 */
[----:B------:R-:W-:Y:S01]  /*8910*/  ISETP.GE.U32.AND P1, PT, R21, 0x7f800000, PT ;  /* 0x7f8000001500780c */ /* 0x000fe20003f26070 */
[----:B------:R-:W-:Y:S02]  /*8920*/  @!P0 FMUL R101, R101, 16777216 ;  /* 0x4b80000065658820 */ /* 0x000fe40000400000 */
[----:B------:R-:W-:Y:S02]  /*8930*/  @!P0 FMUL R103, R103, 16777216 ;  /* 0x4b80000067678820 */ /* 0x000fe40000400000 */
[----:B------:R-:W-:Y:S02]  /*8940*/  @!P0 FMUL R125, R125, 16777216 ;  /* 0x4b8000007d7d8820 */ /* 0x000fe40000400000 */
[----:B------:R-:W-:-:S02]  /*8950*/  @!P0 FMUL R124, R124, 16777216 ;  /* 0x4b8000007c7c8820 */ /* 0x000fc40000400000 */
[----:B------:R-:W-:Y:S02]  /*8960*/  @!P0 FMUL R76, R76, 16777216 ;  /* 0x4b8000004c4c8820 */ /* 0x000fe40000400000 */
[----:B------:R-:W-:Y:S02]  /*8970*/  @!P0 FMUL R133, R133, 16777216 ;  /* 0x4b80000085858820 */ /* 0x000fe40000400000 */
[----:B------:R-:W-:Y:S02]  /*8980*/  @!P0 FMUL R132, R132, 16777216 ;  /* 0x4b80000084848820 */ /* 0x000fe40000400000 */
[----:B------:R-:W-:Y:S02]  /*8990*/  FFMA.FTZ R41, R7, 1.1920928955078125e-07, R6 ;  /* 0x3400000007297823 */ /* 0x000fe40000010006 */
[----:B0-----:R-:W-:Y:S02]  /*89a0*/  FMUL R5, R4, R77 ;  /* 0x0000004d04057220 */ /* 0x001fe40000400000 */
[----:B------:R-:W-:-:S02]  /*89b0*/  @!P0 FMUL R137, R137, 16777216 ;  /* 0x4b80000089898820 */ /* 0x000fc40000400000 */
[----:B------:R-:W-:Y:S02]  /*89c0*/  @!P0 FMUL R136, R136, 16777216 ;  /* 0x4b80000088888820 */ /* 0x000fe40000400000 */
[----:B------:R-:W-:Y:S02]  /*89d0*/  @!P0 FMUL R113, R113, 16777216 ;  /* 0x4b80000071718820 */ /* 0x000fe40000400000 */
[----:B------:R-:W-:Y:S02]  /*89e0*/  @!P0 FMUL R112, R112, 16777216 ;  /* 0x4b80000070708820 */ /* 0x000fe40000400000 */
[----:B------:R-:W-:Y:S02]  /*89f0*/  @!P0 FMUL R117, R117, 16777216 ;  /* 0x4b80000075758820 */ /* 0x000fe40000400000 */
[----:B------:R-:W-:Y:S02]  /*8a00*/  @!P0 FMUL R116, R116, 16777216 ;  /* 0x4b80000074748820 */ /* 0x000fe40000400000 */
[----:B------:R-:W-:-:S02]  /*8a10*/  @!P0 FMUL R121, R121, 16777216 ;  /* 0x4b80000079798820 */ /* 0x000fc40000400000 */
[----:B------:R-:W-:Y:S01]  /*8a20*/  @!P0 FMUL R120, R120, 16777216 ;  /* 0x4b80000078788820 */ /* 0x000fe20000400000 */
[----:B------:R-:W-:Y:S01]  /*8a30*/  ISETP.GE.U32.AND P0, PT, R20, 0x7f800000, PT ;  /* 0x7f8000001400780c */ /* 0x000fe20003f06070 */
[C---:B------:R-:W-:Y:S02]  /*8a40*/  FMUL R7, R4.reuse, R101 ;  /* 0x0000006504077220 */ /* 0x040fe40000400000 */
[C---:B------:R-:W-:Y:S02]  /*8a50*/  FMUL R82, R4.reuse, R103 ;  /* 0x0000006704527220 */ /* 0x040fe40000400000 */
[C---:B------:R-:W-:Y:S02]  /*8a60*/  FMUL R133, R4.reuse, R133 ;  /* 0x0000008504857220 */ /* 0x040fe40000400000 */
[C---:B------:R-:W-:Y:S01]  /*8a70*/  FMUL R132, R4.reuse, R132 ;  /* 0x0000008404847220 */ /* 0x040fe20000400000 */
[----:B------:R-:W-:Y:S01]  /*8a80*/  F2FP.PACK_AB R7, R7, R82 ;  /* 0x000000520707723e */ /* 0x000fe200000000ff */
[----:B------:R-:W-:-:S02]  /*8a90*/  FMUL R76, R4, R76 ;  /* 0x0000004c044c7220 */ /* 0x000fc40000400000 */
[C---:B------:R-:W-:Y:S02]  /*8aa0*/  FMUL R6, R4.reuse, R125 ;  /* 0x0000007d04067220 */ /* 0x040fe40000400000 */
[C---:B------:R-:W-:Y:S01]  /*8ab0*/  FMUL R77, R4.reuse, R124 ;  /* 0x0000007c044d7220 */ /* 0x040fe20000400000 */
[----:B------:R-:W-:Y:S01]  /*8ac0*/  F2FP.PACK_AB R5, R5, R76 ;  /* 0x0000004c0505723e */ /* 0x000fe200000000ff */
[C---:B------:R-:W-:Y:S02]  /*8ad0*/  FMUL R65, R4.reuse, R137 ;  /* 0x0000008904417220 */ /* 0x040fe40000400000 */
[----:B------:R-:W-:Y:S01]  /*8ae0*/  FMUL R66, R4, R136 ;  /* 0x0000008804427220 */ /* 0x000fe20000400000 */
[----:B------:R-:W-:Y:S01]  /*8af0*/  F2FP.PACK_AB R6, R6, R77 ;  /* 0x0000004d0606723e */ /* 0x000fe200000000ff */
[C---:B------:R-:W-:Y:S02]  /*8b00*/  FMUL R69, R4.reuse, R113 ;  /* 0x0000007104457220 */ /* 0x040fe40000400000 */
[C---:B------:R-:W-:Y:S01]  /*8b10*/  FMUL R70, R4.reuse, R112 ;  /* 0x0000007004467220 */ /* 0x040fe20000400000 */
[----:B------:R-:W-:Y:S01]  /*8b20*/  F2FP.PACK_AB R83, R65, R66 ;  /* 0x000000424153723e */ /* 0x000fe200000000ff */
[----:B------:R-:W-:-:S02]  /*8b30*/  FMUL R73, R4, R117 ;  /* 0x0000007504497220 */ /* 0x000fc40000400000 */
[C---:B------:R-:W-:Y:S01]  /*8b40*/  FMUL R74, R4.reuse, R116 ;  /* 0x00000074044a7220 */ /* 0x040fe20000400000 */
[----:B------:R-:W-:Y:S01]  /*8b50*/  F2FP.PACK_AB R82, R69, R70 ;  /* 0x000000464552723e */ /* 0x000fe200000000ff */
[C---:B------:R-:W-:Y:S02]  /*8b60*/  FMUL R79, R4.reuse, R121 ;  /* 0x00000079044f7220 */ /* 0x040fe40000400000 */
[----:B------:R-:W-:Y:S01]  /*8b70*/  FMUL R80, R4, R120 ;  /* 0x0000007804507220 */ /* 0x000fe20000400000 */
[----:B------:R-:W-:Y:S01]  /*8b80*/  F2FP.PACK_AB R4, R133, R132 ;  /* 0x000000848504723e */ /* 0x000fe200000000ff */
[----:B------:R-:W-:Y:S01]  /*8b90*/  IMAD.IADD R16, R20, 0x1, -R15 ;  /* 0x0000000114107824 */ /* 0x000fe200078e0a0f */
[----:B------:R-:W-:Y:S01]  /*8ba0*/  F2FP.PACK_AB R15, R17, R18 ;  /* 0x00000012110f723e */ /* 0x000fe200000000ff */
[----:B------:R-:W-:Y:S01]  /*8bb0*/  IMAD.IADD R39, R22, 0x1, -R39 ;  /* 0x0000000116277824 */ /* 0x000fe200078e0a27 */
[----:B------:R-:W-:Y:S01]  /*8bc0*/  F2FP.PACK_AB R17, R57, R60 ;  /* 0x0000003c3911723e */ /* 0x000fe200000000ff */
[----:B------:R-:W-:Y:S01]  /*8bd0*/  FADD R44, R44, -1 ;  /* 0xbf8000002c2c7421 */ /* 0x000fe20000000000 */
[----:B------:R0:W-:Y:S01]  /*8be0*/  STS.128 [R28], R4 ;  /* 0x000000041c007388 */ /* 0x0001e20000000c00 */
[----:B------:R-:W-:Y:S01]  /*8bf0*/  FADD R37, R16, -1 ;  /* 0xbf80000010257421 */ /* 0x000fe20000000000 */
[----:B------:R-:W-:Y:S01]  /*8c00*/  F2FP.PACK_AB R16, R59, R62 ;  /* 0x0000003e3b10723e */ /* 0x000fe200000000ff */
[----:B------:R-:W-:Y:S01]  /*8c10*/  FADD R39, R39, -1 ;  /* 0xbf80000027277421 */ /* 0x000fe20000000000 */
[----:B------:R-:W-:Y:S01]  /*8c20*/  F2FP.PACK_AB R18, R55, R58 ;  /* 0x0000003a3712723e */ /* 0x000fe200000000ff */
[----:B------:R-:W-:Y:S01]  /*8c30*/  FADD R46, R46, -1 ;  /* 0xbf8000002e2e7421 */ /* 0x000fe20000000000 */
[----:B------:R-:W-:Y:S01]  /*8c40*/  STS.128 [R28+0x400], R12 ;  /* 0x0004000c1c007388 */ /* 0x000fe20000000c00 */
[-C--:B------:R-:W-:Y:S01]  /*8c50*/  FFMA.FTZ R42, R37, R61.reuse, -0.16845393180847167969 ;  /* 0xbe2c7f30252a7423 */ /* 0x080fe2000001003d */
[----:B------:R-:W-:Y:S01]  /*8c60*/  LOP3.LUT R120, R36, 0x40, RZ, 0x3c, !PT ;  /* 0x0000004024787812 */ /* 0x000fe200078e3cff */
[----:B------:R-:W-:Y:S01]  /*8c70*/  IMAD R55, R175, 0xa, RZ ;  /* 0x0000000aaf377824 */ /* 0x000fe200078e02ff */
[----:B------:R-:W-:Y:S01]  /*8c80*/  STS.128 [R28+0x480], R16 ;  /* 0x000480101c007388 */ /* 0x000fe20000000c00 */
[----:B------:R-:W-:Y:S01]  /*8c90*/  FFMA.FTZ R42, R37, R42, 0.1716887056827545166 ;  /* 0x3e2fcf2a252a7423 */ /* 0x000fe2000001002a */
[----:B------:R-:W-:Y:S01]  /*8ca0*/  F2FP.PACK_AB R57, R51, R52 ;  /* 0x000000343339723e */ /* 0x000fe200000000ff */
[----:B------:R-:W-:Y:S01]  /*8cb0*/  IMAD.SHL.U32 R51, R175, 0x8, RZ ;  /* 0x00000008af337824 */ /* 0x000fe200078e00ff */
[----:B------:R-:W-:Y:S01]  /*8cc0*/  BAR.SYNC.DEFER_BLOCKING 0x0 ;  /* 0x0000000000007b1d */ /* 0x000fe20000010000 */
[----:B------:R-:W-:Y:S01]  /*8cd0*/  FFMA.FTZ R42, R37, R42, -0.17900948226451873779 ;  /* 0xbe374e43252a7423 */ /* 0x000fe2000001002a */
[----:B0-----:R-:W-:Y:S01]  /*8ce0*/  @P4 MOV R6, 0x7f800000 ;  /* 0x7f80000000064802 */ /* 0x001fe20000000f00 */
[-C--:B------:R-:W-:Y:S01]  /*8cf0*/  FFMA.FTZ R5, R44, R61.reuse, -0.16845393180847167969 ;  /* 0xbe2c7f302c057423 */ /* 0x080fe2000001003d */
[----:B------:R-:W-:Y:S01]  /*8d00*/  F2FP.PACK_AB R58, R49, R50 ;  /* 0x00000032313a723e */ /* 0x000fe200000000ff */
[-C--:B------:R-:W-:Y:S01]  /*8d10*/  FFMA.FTZ R4, R39, R61.reuse, -0.16845393180847167969 ;  /* 0xbe2c7f3027047423 */ /* 0x080fe2000001003d */
[----:B------:R-:W-:Y:S01]  /*8d20*/  F2FP.PACK_AB R59, R47, R48 ;  /* 0x000000302f3b723e */ /* 0x000fe200000000ff */
[----:B------:R-:W-:Y:S01]  /*8d30*/  FFMA.FTZ R7, R46, R61, -0.16845393180847167969 ;  /* 0xbe2c7f302e077423 */ /* 0x000fe2000001003d */
[----:B------:R-:W-:Y:S01]  /*8d40*/  F2FP.PACK_AB R60, R75, R78 ;  /* 0x0000004e4b3c723e */ /* 0x000fe200000000ff */
[----:B------:R-:W-:Y:S01]  /*8d50*/  FFMA.FTZ R5, R44, R5, 0.1716887056827545166 ;  /* 0x3e2fcf2a2c057423 */ /* 0x000fe20000010005 */
[----:B------:R-:W-:Y:S01]  /*8d60*/  F2FP.PACK_AB R61, R71, R72 ;  /* 0x00000048473d723e */ /* 0x000fe200000000ff */
[----:B------:R-:W-:Y:S01]  /*8d70*/  FFMA.FTZ R4, R39, R4, 0.1716887056827545166 ;  /* 0x3e2fcf2a27047423 */ /* 0x000fe20000010004 */
[----:B------:R-:W-:Y:S01]  /*8d80*/  F2FP.PACK_AB R62, R67, R68 ;  /* 0x00000044433e723e */ /* 0x000fe200000000ff */
[----:B------:R-:W-:Y:S01]  /*8d90*/  FFMA.FTZ R7, R46, R7, 0.1716887056827545166 ;  /* 0x3e2fcf2a2e077423 */ /* 0x000fe20000010007 */
[----:B------:R-:W-:Y:S01]  /*8da0*/  F2FP.PACK_AB R81, R73, R74 ;  /* 0x0000004a4951723e */ /* 0x000fe200000000ff */
[----:B------:R-:W-:Y:S01]  /*8db0*/  FFMA.FTZ R5, R44, R5, -0.17900948226451873779 ;  /* 0xbe374e432c057423 */ /* 0x000fe20000010005 */
[----:B------:R-:W-:Y:S01]  /*8dc0*/  F2FP.PACK_AB R80, R79, R80 ;  /* 0x000000504f50723e */ /* 0x000fe200000000ff */
[----:B------:R-:W-:Y:S01]  /*8dd0*/  FFMA.FTZ R4, R39, R4, -0.17900948226451873779 ;  /* 0xbe374e4327047423 */ /* 0x000fe20000010004 */
[----:B------:R-:W-:Y:S01]  /*8de0*/  SHF.L.U32 R67, R175, 0x4, RZ ;  /* 0x00000004af437819 */ /* 0x000fe200000006ff */
[----:B------:R-:W-:-:S02]  /*8df0*/  FFMA.FTZ R7, R46, R7, -0.17900948226451873779 ;  /* 0xbe374e432e077423 */ /* 0x000fc40000010007 */
[----:B------:R-:W-:Y:S02]  /*8e00*/  FFMA.FTZ R5, R44, R5, 0.20512372255325317383 ;  /* 0x3e520bf42c057423 */ /* 0x000fe40000010005 */
[----:B------:R-:W-:Y:S01]  /*8e10*/  FFMA.FTZ R42, R37, R42, 0.20512372255325317383 ;  /* 0x3e520bf4252a7423 */ /* 0x000fe2000001002a */
[----:B------:R-:W0:Y:S01]  /*8e20*/  LDS.128 R16, [R36] ;  /* 0x0000000024107984 */ /* 0x000e220000000c00 */
[----:B------:R-:W-:Y:S02]  /*8e30*/  FFMA.FTZ R4, R39, R4, 0.20512372255325317383 ;  /* 0x3e520bf427047423 */ /* 0x000fe40000010004 */
[----:B------:R-:W-:Y:S01]  /*8e40*/  FFMA.FTZ R7, R46, R7, 0.20512372255325317383 ;  /* 0x3e520bf42e077423 */ /* 0x000fe20000010007 */
[----:B------:R-:W-:Y:S01]  /*8e50*/  LDS.128 R8, [R120] ;  /* 0x0000000078087984 */ /* 0x000fe20000000c00 */
[----:B------:R-:W-:Y:S02]  /*8e60*/  FFMA.FTZ R5, R44, R5, -0.24046532809734344482 ;  /* 0xbe763c8b2c057423 */ /* 0x000fe40000010005 */
[----:B------:R-:W-:-:S02]  /*8e70*/  FFMA.FTZ R42, R37, R42, -0.24046532809734344482 ;  /* 0xbe763c8b252a7423 */ /* 0x000fc4000001002a */
[----:B------:R-:W-:Y:S02]  /*8e80*/  FFMA.FTZ R4, R39, R4, -0.24046532809734344482 ;  /* 0xbe763c8b27047423 */ /* 0x000fe40000010004 */
[----:B------:R-:W-:Y:S02]  /*8e90*/  FFMA.FTZ R7, R46, R7, -0.24046532809734344482 ;  /* 0xbe763c8b2e077423 */ /* 0x000fe40000010007 */
[----:B------:R-:W-:Y:S02]  /*8ea0*/  FFMA.FTZ R5, R44, R5, 0.28857114911079406738 ;  /* 0x3e93bf992c057423 */ /* 0x000fe40000010005 */
[----:B------:R-:W-:Y:S02]  /*8eb0*/  FFMA.FTZ R42, R37, R42, 0.28857114911079406738 ;  /* 0x3e93bf99252a7423 */ /* 0x000fe4000001002a */
[----:B------:R-:W-:Y:S02]  /*8ec0*/  FFMA.FTZ R4, R39, R4, 0.28857114911079406738 ;  /* 0x3e93bf9927047423 */ /* 0x000fe40000010004 */
[----:B------:R-:W-:-:S02]  /*8ed0*/  FFMA.FTZ R7, R46, R7, 0.28857114911079406738 ;  /* 0x3e93bf992e077423 */ /* 0x000fc40000010007 */
[----:B------:R-:W-:Y:S02]  /*8ee0*/  FFMA.FTZ R5, R44, R5, -0.36067417263984680176 ;  /* 0xbeb8aa492c057423 */ /* 0x000fe40000010005 */
[----:B------:R-:W-:Y:S02]  /*8ef0*/  FFMA.FTZ R42, R37, R42, -0.36067417263984680176 ;  /* 0xbeb8aa49252a7423 */ /* 0x000fe4000001002a */
[----:B------:R-:W-:Y:S02]  /*8f00*/  FFMA.FTZ R4, R39, R4, -0.36067417263984680176 ;  /* 0xbeb8aa4927047423 */ /* 0x000fe40000010004 */
[----:B------:R-:W-:Y:S02]  /*8f10*/  FFMA.FTZ R7, R46, R7, -0.36067417263984680176 ;  /* 0xbeb8aa492e077423 */ /* 0x000fe40000010007 */
[----:B------:R-:W-:Y:S02]  /*8f20*/  FFMA.FTZ R5, R44, R5, 0.48089820146560668945 ;  /* 0x3ef6384a2c057423 */ /* 0x000fe40000010005 */
[----:B------:R-:W-:-:S02]  /*8f30*/  FFMA.FTZ R42, R37, R42, 0.48089820146560668945 ;  /* 0x3ef6384a252a7423 */ /* 0x000fc4000001002a */
[----:B------:R-:W-:Y:S02]  /*8f40*/  FFMA.FTZ R4, R39, R4, 0.48089820146560668945 ;  /* 0x3ef6384a27047423 */ /* 0x000fe40000010004 */
[----:B------:R-:W-:Y:S02]  /*8f50*/  FFMA.FTZ R7, R46, R7, 0.48089820146560668945 ;  /* 0x3ef6384a2e077423 */ /* 0x000fe40000010007 */
[----:B------:R-:W-:Y:S02]  /*8f60*/  FFMA.FTZ R5, R44, R5, -0.72134751081466674805 ;  /* 0xbf38aa3b2c057423 */ /* 0x000fe40000010005 */
[----:B------:R-:W-:Y:S02]  /*8f70*/  FFMA.FTZ R42, R37, R42, -0.72134751081466674805 ;  /* 0xbf38aa3b252a7423 */ /* 0x000fe4000001002a */
[----:B------:R-:W-:Y:S02]  /*8f80*/  FFMA.FTZ R4, R39, R4, -0.72134751081466674805 ;  /* 0xbf38aa3b27047423 */ /* 0x000fe40000010004 */
[----:B------:R-:W-:-:S02]  /*8f90*/  FFMA.FTZ R7, R46, R7, -0.72134751081466674805 ;  /* 0xbf38aa3b2e077423 */ /* 0x000fc40000010007 */
[----:B------:R-:W-:Y:S02]  /*8fa0*/  FMUL R5, R44, R5 ;  /* 0x000000052c057220 */ /* 0x000fe40000400000 */
[----:B------:R-:W-:Y:S02]  /*8fb0*/  FMUL R42, R37, R42 ;  /* 0x0000002a252a7220 */ /* 0x000fe40000400000 */
[----:B------:R-:W-:Y:S02]  /*8fc0*/  FMUL R4, R39, R4 ;  /* 0x0000000427047220 */ /* 0x000fe40000400000 */
[----:B------:R-:W-:Y:S02]  /*8fd0*/  FMUL R7, R46, R7 ;  /* 0x000000072e077220 */ /* 0x000fe40000400000 */
[----:B------:R-:W-:Y:S02]  /*8fe0*/  FMUL R5, R44, R5 ;  /* 0x000000052c057220 */ /* 0x000fe40000400000 */
[----:B------:R-:W-:-:S02]  /*8ff0*/  FMUL R42, R37, R42 ;  /* 0x0000002a252a7220 */ /* 0x000fc40000400000 */
[----:B------:R-:W-:Y:S02]  /*9000*/  FMUL R4, R39, R4 ;  /* 0x0000000427047220 */ /* 0x000fe40000400000 */
[----:B------:R-:W-:Y:S02]  /*9010*/  FMUL R7, R46, R7 ;  /* 0x000000072e077220 */ /* 0x000fe40000400000 */
[----:B------:R-:W-:Y:S01]  /*9020*/  FFMA.FTZ R44, R44, 1.4426950216293334961, R5 ;  /* 0x3fb8aa3b2c2c7823 */ /* 0x000fe20000010005 */
[----:B------:R-:W-:Y:S01]  /*9030*/  @P0 MOV R5, 0x7f800000 ;  /* 0x7f80000000050802 */ /* 0x000fe20000000f00 */
[----:B------:R-:W-:Y:S02]  /*9040*/  FFMA.FTZ R37, R37, 1.4426950216293334961, R42 ;  /* 0x3fb8aa3b25257823 */ /* 0x000fe4000001002a */
[----:B------:R-:W-:Y:S01]  /*9050*/  FFMA.FTZ R4, R39, 1.4426950216293334961, R4 ;  /* 0x3fb8aa3b27047823 */ /* 0x000fe20000010004 */
[----:B------:R-:W-:Y:S01]  /*9060*/  SHF.L.U32 R39, R175, 0x2, RZ ;  /* 0x00000002af277819 */ /* 0x000fe200000006ff */
[----:B------:R-:W-:-:S02]  /*9070*/  FFMA.FTZ R46, R46, 1.4426950216293334961, R7 ;  /* 0x3fb8aa3b2e2e7823 */ /* 0x000fc40000010007 */
[----:B------:R-:W-:Y:S01]  /*9080*/  FADD R40, R40, R37 ;  /* 0x0000002528287221 */ /* 0x000fe20000000000 */
[----:B------:R-:W-:Y:S01]  /*9090*/  LOP3.LUT R37, R36, 0x60, RZ, 0x3c, !PT ;  /* 0x0000006024257812 */ /* 0x000fe200078e3cff */
[----:B------:R-:W-:Y:S02]  /*90a0*/  FADD R42, R43, R4 ;  /* 0x000000042b2a7221 */ /* 0x000fe40000000000 */
[----:B------:R-:W-:Y:S02]  /*90b0*/  FADD R43, R45, R46 ;  /* 0x0000002e2d2b7221 */ /* 0x000fe40000000000 */
[----:B------:R-:W-:Y:S01]  /*90c0*/  @P0 FFMA.FTZ R40, R20, R5, +INF ;  /* 0x7f80000014280423 */ /* 0x000fe20000010005 */
[----:B------:R-:W-:Y:S01]  /*90d0*/  @P5 MOV R5, 0x7f800000 ;  /* 0x7f80000000055802 */ /* 0x000fe20000000f00 */
[----:B------:R-:W-:Y:S01]  /*90e0*/  @P1 IMAD.MOV.U32 R4, RZ, RZ, 0x7f800000 ;  /* 0x7f800000ff041424 */ /* 0x000fe200078e00ff */
[C---:B------:R-:W-:Y:S01]  /*90f0*/  FSETP.NEU.AND P0, PT, R29.reuse, RZ, PT ;  /* 0x000000ff1d00720b */ /* 0x040fe20003f0d000 */
[----:B------:R-:W-:Y:S01]  /*9100*/  @P4 FFMA.FTZ R43, R29, R6, +INF ;  /* 0x7f8000001d2b4423 */ /* 0x000fe20000010006 */
[----:B------:R-:W-:Y:S01]  /*9110*/  LOP3.LUT R29, R36, 0x20, RZ, 0x3c, !PT ;  /* 0x00000020241d7812 */ /* 0x000fe200078e3cff */
[----:B------:R-:W-:Y:S01]  /*9120*/  FADD R41, R41, R44 ;  /* 0x0000002c29297221 */ /* 0x000fe20000000000 */
[----:B------:R-:W-:Y:S01]  /*9130*/  F2FP.PACK_AB R20, R35, R38 ;  /* 0x000000262314723e */ /* 0x000fe200000000ff */
[----:B------:R-:W-:Y:S01]  /*9140*/  @P1 FFMA.FTZ R41, R21, R4, +INF ;  /* 0x7f80000015291423 */ /* 0x000fe20000010004 */
[----:B------:R-:W-:Y:S01]  /*9150*/  F2FP.PACK_AB R21, R33, R34 ;  /* 0x000000222115723e */ /* 0x000fe200000000ff */
[C---:B------:R-:W-:Y:S01]  /*9160*/  @P5 FFMA.FTZ R42, R22.reuse, R5, +INF ;  /* 0x7f800000162a5423 */ /* 0x040fe20000010005 */
[----:B------:R-:W1:Y:S01]  /*9170*/  LDS.128 R12, [R29] ;  /* 0x000000001d0c7984 */ /* 0x000e620000000c00 */
[C---:B------:R-:W-:Y:S01]  /*9180*/  SHF.L.U32 R33, R175.reuse, 0x1, RZ ;  /* 0x00000001af217819 */ /* 0x040fe200000006ff */
[----:B------:R-:W-:Y:S01]  /*9190*/  IMAD R47, R175, 0x6, RZ ;  /* 0x00000006af2f7824 */ /* 0x000fe200078e02ff */
[----:B------:R-:W-:Y:S01]  /*91a0*/  FSETP.NEU.AND P1, PT, R22, RZ, PT ;  /* 0x000000ff1600720b */ /* 0x000fe20003f2d000 */
[----:B------:R-:W2:Y:S01]  /*91b0*/  LDS.128 R4, [R37] ;  /* 0x0000000025047984 */ /* 0x000ea20000000c00 */
[----:B------:R-:W-:Y:S01]  /*91c0*/  F2FP.PACK_AB R22, R31, R32 ;  /* 0x000000201f16723e */ /* 0x000fe200000000ff */
[----:B------:R-:W-:Y:S01]  /*91d0*/  IMAD R35, R175, 0x3, RZ ;  /* 0x00000003af237824 */ /* 0x000fe200078e02ff */
[-C--:B------:R-:W-:Y:S01]  /*91e0*/  IADD3 R30, P4, R33, R26.reuse, RZ ;  /* 0x0000001a211e7210 */ /* 0x080fe20007f9e0ff */
[----:B------:R-:W-:Y:S01]  /*91f0*/  BAR.SYNC.DEFER_BLOCKING 0x0 ;  /* 0x0000000000007b1d */ /* 0x000fe20000010000 */
[CC--:B------:R-:W-:Y:S01]  /*9200*/  LEA R32, P5, R175.reuse, R26.reuse, 0x2 ;  /* 0x0000001aaf207211 */ /* 0x0c0fe200078a10ff */
[----:B------:R-:W-:Y:S01]  /*9210*/  IMAD R45, R175, 0x5, RZ ;  /* 0x00000005af2d7824 */ /* 0x000fe200078e02ff */
[-C--:B------:R-:W-:Y:S01]  /*9220*/  IADD3 R34, P6, R47, R26.reuse, RZ ;  /* 0x0000001a2f227210 */ /* 0x080fe20007fde0ff */
[C---:B------:R-:W-:Y:S01]  /*9230*/  IMAD R73, R175.reuse, 0x12, RZ ;  /* 0x00000012af497824 */ /* 0x040fe200078e02ff */
[CC--:B------:R-:W-:Y:S01]  /*9240*/  LEA.HI.X.SX32 R31, R175.reuse, R27.reuse, 0x1, P4 ;  /* 0x0000001baf1f7211 */ /* 0x0c0fe200020f0eff */
[C---:B------:R-:W-:Y:S01]  /*9250*/  IMAD R49, R175.reuse, 0x7, RZ ;  /* 0x00000007af317824 */ /* 0x040fe200078e02ff */
[CC--:B------:R-:W-:Y:S01]  /*9260*/  LEA R38, P4, R175.reuse, R26.reuse, 0x3 ;  /* 0x0000001aaf267211 */ /* 0x0c0fe200078818ff */
[----:B------:R-:W-:Y:S01]  /*9270*/  IMAD R77, R175, 0x14, RZ ;  /* 0x00000014af4d7824 */ /* 0x000fe200078e02ff */
[-C--:B------:R-:W-:Y:S01]  /*9280*/  LEA.HI.X.SX32 R33, R33, R27.reuse, 0x1, P5 ;  /* 0x0000001b21217211 */ /* 0x080fe200028f0eff */
[----:B------:R-:W-:Y:S01]  /*9290*/  IMAD R53, R175, 0x9, RZ ;  /* 0x00000009af357824 */ /* 0x000fe200078e02ff */
[-C--:B------:R-:W-:Y:S01]  /*92a0*/  IADD3 R44, P5, R55, R26.reuse, RZ ;  /* 0x0000001a372c7210 */ /* 0x080fe20007fbe0ff */
[----:B------:R-:W-:Y:S01]  /*92b0*/  IMAD R85, R175, 0x16, RZ ;  /* 0x00000016af557824 */ /* 0x000fe200078e02ff */
[-C--:B------:R-:W-:Y:S01]  /*92c0*/  LEA.HI.X.SX32 R35, R35, R27.reuse, 0x1, P6 ;  /* 0x0000001b23237211 */ /* 0x080fe200030f0eff */
[----:B------:R-:W-:Y:S01]  /*92d0*/  IMAD R89, R175, 0x18, RZ ;  /* 0x00000018af597824 */ /* 0x000fe200078e02ff */
[-C--:B------:R-:W-:Y:S01]  /*92e0*/  LEA.HI.X.SX32 R39, R39, R27.reuse, 0x1, P4 ;  /* 0x0000001b27277211 */ /* 0x080fe200020f0eff */
[----:B------:R-:W-:Y:S01]  /*92f0*/  IMAD R93, R175, 0x1a, RZ ;  /* 0x0000001aaf5d7824 */ /* 0x000fe200078e02ff */
[-C--:B------:R-:W-:Y:S01]  /*9300*/  LEA.HI.X.SX32 R45, R45, R27.reuse, 0x1, P5 ;  /* 0x0000001b2d2d7211 */ /* 0x080fe200028f0eff */
[C---:B------:R-:W-:Y:S01]  /*9310*/  IMAD R97, R175.reuse, 0x1c, RZ ;  /* 0x0000001caf617824 */ /* 0x040fe200078e02ff */
[C---:B------:R-:W-:Y:S01]  /*9320*/  LEA R50, P5, R175.reuse, R26, 0x4 ;  /* 0x0000001aaf327211 */ /* 0x040fe200078a20ff */
[----:B------:R-:W-:Y:S01]  /*9330*/  IMAD R101, R175, 0x1e, RZ ;  /* 0x0000001eaf657824 */ /* 0x000fe200078e02ff */
[----:B------:R-:W-:Y:S01]  /*9340*/  FSEL R41, R41, -INF , P2 ;  /* 0xff80000029297808 */ /* 0x000fe20001000000 */
[----:B------:R-:W-:Y:S01]  /*9350*/  IMAD R65, R175, 0xf, RZ ;  /* 0x0000000faf417824 */ /* 0x000fe200078e02ff */
[----:B------:R-:W-:Y:S01]  /*9360*/  LEA.HI.X.SX32 R51, R51, R27, 0x1, P5 ;  /* 0x0000001b33337211 */ /* 0x000fe200028f0eff */
[----:B------:R3:W-:Y:S01]  /*9370*/  STS.128 [R28+0x400], R56 ;  /* 0x000400381c007388 */ /* 0x0007e20000000c00 */
[C---:B------:R-:W-:Y:S01]  /*9380*/  IMAD R109, R175.reuse, 0x22, RZ ;  /* 0x00000022af6d7824 */ /* 0x040fe200078e02ff */
[----:B------:R-:W-:Y:S01]  /*9390*/  FSEL R42, R42, -INF , P1 ;  /* 0xff8000002a2a7808 */ /* 0x000fe20000800000 */
[C---:B------:R-:W-:Y:S01]  /*93a0*/  IMAD R113, R175.reuse, 0x24, RZ ;  /* 0x00000024af717824 */ /* 0x040fe200078e02ff */
[----:B------:R4:W-:Y:S01]  /*93b0*/  STS.128 [R28+0x80], R60 ;  /* 0x0000803c1c007388 */ /* 0x0009e20000000c00 */
[----:B------:R-:W-:Y:S01]  /*93c0*/  IMAD R71, R175, 0x11, RZ ;  /* 0x00000011af477824 */ /* 0x000fe200078e02ff */
[----:B------:R-:W-:Y:S01]  /*93d0*/  FSEL R43, R43, -INF , P0 ;  /* 0xff8000002b2b7808 */ /* 0x000fe20000000000 */
[C---:B------:R-:W-:Y:S01]  /*93e0*/  IMAD R117, R175.reuse, 0x26, RZ ;  /* 0x00000026af757824 */ /* 0x040fe200078e02ff */
[----:B------:R5:W-:Y:S01]  /*93f0*/  STS.128 [R28], R80 ;  /* 0x000000501c007388 */ /* 0x000be20000000c00 */
[----:B------:R-:W-:-:S02]  /*9400*/  IMAD R123, R175, 0x28, RZ ;  /* 0x00000028af7b7824 */ /* 0x000fc400078e02ff */
[C---:B------:R-:W-:Y:S01]  /*9410*/  IMAD R127, R175.reuse, 0x2a, RZ ;  /* 0x0000002aaf7f7824 */ /* 0x040fe200078e02ff */
[----:B------:R-:W-:Y:S01]  /*9420*/  STS.128 [R28+0x480], R20 ;  /* 0x000480141c007388 */ /* 0x000fe20000000c00 */
[C---:B------:R-:W-:Y:S02]  /*9430*/  IMAD R75, R175.reuse, 0x13, RZ ;  /* 0x00000013af4b7824 */ /* 0x040fe400078e02ff */
[----:B------:R-:W-:Y:S01]  /*9440*/  IMAD R131, R175, 0x2c, RZ ;  /* 0x0000002caf837824 */ /* 0x000fe200078e02ff */
[-C--:B---3--:R-:W-:Y:S01]  /*9450*/  IADD3 R56, P5, R85, R26.reuse, RZ ;  /* 0x0000001a55387210 */ /* 0x088fe20007fbe0ff */
[C---:B------:R-:W-:Y:S01]  /*9460*/  IMAD R59, R175.reuse, 0xc, RZ ;  /* 0x0000000caf3b7824 */ /* 0x040fe200078e02ff */
[----:B------:R-:W-:Y:S01]  /*9470*/  BAR.SYNC.DEFER_BLOCKING 0x0 ;  /* 0x0000000000007b1d */ /* 0x000fe20000010000 */
[C---:B------:R-:W-:Y:S02]  /*9480*/  IMAD R57, R175.reuse, 0xb, RZ ;  /* 0x0000000baf397824 */ /* 0x040fe400078e02ff */
[----:B----4-:R-:W-:Y:S01]  /*9490*/  IMAD R63, R175, 0xe, RZ ;  /* 0x0000000eaf3f7824 */ /* 0x010fe200078e02ff */
[-C--:B------:R-:W-:Y:S01]  /*94a0*/  IADD3 R46, P6, R59, R26.reuse, RZ ;  /* 0x0000001a3b2e7210 */ /* 0x080fe20007fde0ff */
[----:B------:R-:W-:Y:S01]  /*94b0*/  IMAD R61, R175, 0xd, RZ ;  /* 0x0000000daf3d7824 */ /* 0x000fe200078e02ff */
[-C--:B------:R-:W-:Y:S01]  /*94c0*/  LEA.HI.X.SX32 R57, R57, R27.reuse, 0x1, P5 ;  /* 0x0000001b39397211 */ /* 0x080fe200028f0eff */
[----:B-----5:R-:W-:Y:S01]  /*94d0*/  IMAD R83, R175, 0x15, RZ ;  /* 0x00000015af537824 */ /* 0x020fe200078e02ff */
        /* <DEDUP_REMOVED lines=123> */
[----:B0-----:R1:W-:Y:S01]  /*9c90*/  STG.E.U16 [R26.64], R16 ;  /* 0x000000101a007986 */ /* 0x0013e2000c101506 */
[-C--:B------:R-:W-:Y:S01]  /*9ca0*/  LEA.HI.X.SX32 R111, R117, R27.reuse, 0x1, P5 ;  /* 0x0000001b756f7211 */ /* 0x080fe200028f0eff */
[----:B------:R-:W-:Y:S01]  /*9cb0*/  IMAD.SHL.U32 R168, R168, 0x2, RZ ;  /* 0x00000002a8a87824 */ /* 0x000fe200078e00ff */
[-C--:B------:R-:W-:Y:S01]  /*9cc0*/  IADD3 R116, P5, R193, R26.reuse, RZ ;  /* 0x0000001ac1747210 */ /* 0x080fe20007fbe0ff */
[----:B------:R-:W-:Y:S01]  /*9cd0*/  FFMA R41, R41, 0.69314718246459960938, R2 ;  /* 0x3f31721829297823 */ /* 0x000fe20000000002 */
[-C--:B------:R-:W-:Y:S01]  /*9ce0*/  LEA.HI.X.SX32 R113, R119, R27.reuse, 0x1, P6 ;  /* 0x0000001b77717211 */ /* 0x080fe200030f0eff */
[----:B------:R-:W-:Y:S01]  /*9cf0*/  FFMA R42, R42, 0.69314718246459960938, R3 ;  /* 0x3f3172182a2a7823 */ /* 0x000fe20000000003 */
[-C--:B------:R-:W-:Y:S01]  /*9d00*/  IADD3 R118, P6, R195, R26.reuse, RZ ;  /* 0x0000001ac3767210 */ /* 0x080fe20007fde0ff */
[----:B------:R-:W-:Y:S01]  /*9d10*/  FFMA R43, R43, 0.69314718246459960938, R0 ;  /* 0x3f3172182b2b7823 */ /* 0x000fe20000000000 */
[----:B------:R-:W-:Y:S01]  /*9d20*/  LEA.HI.X.SX32 R115, R123, R27, 0x1, P4 ;  /* 0x0000001b7b737211 */ /* 0x000fe200020f0eff */
[----:B------:R-:W-:Y:S01]  /*9d30*/  IMAD R0, R152, c[0x0][0x1cc], RZ ;  /* 0x0000730098007a24 */ /* 0x000fe200078e02ff */
[----:B------:R-:W-:-:S02]  /*9d40*/  IADD3 R122, P4, R197, R26, RZ ;  /* 0x0000001ac57a7210 */ /* 0x000fc40007f9e0ff */
[-C--:B------:R-:W-:Y:S02]  /*9d50*/  LEA.HI.X.SX32 R117, R125, R27.reuse, 0x1, P5 ;  /* 0x0000001b7d757211 */ /* 0x080fe400028f0eff */
[-C--:B------:R-:W-:Y:S02]  /*9d60*/  IADD3 R124, P5, R199, R26.reuse, RZ ;  /* 0x0000001ac77c7210 */ /* 0x080fe40007fbe0ff */
[-C--:B------:R-:W-:Y:S02]  /*9d70*/  LEA.HI.X.SX32 R119, R127, R27.reuse, 0x1, P6 ;  /* 0x0000001b7f777211 */ /* 0x080fe400030f0eff */
[-C--:B------:R-:W-:Y:S02]  /*9d80*/  IADD3 R126, P6, R201, R26.reuse, RZ ;  /* 0x0000001ac97e7210 */ /* 0x080fe40007fde0ff */
[----:B------:R-:W-:Y:S02]  /*9d90*/  LEA.HI.X.SX32 R123, R129, R27, 0x1, P4 ;  /* 0x0000001b817b7211 */ /* 0x000fe400020f0eff */
        /* <DEDUP_REMOVED lines=34> */
[----:B------:R-:W-:Y:S02]  /*9fc0*/  IADD3 R134, P6, R141, R26, RZ ;  /* 0x0000001a8d867210 */ /* 0x000fe40007fde0ff */
[-C--:B------:R-:W-:Y:S02]  /*9fd0*/  LEA.HI.X.SX32 R141, R133, R27.reuse, 0x1, P4 ;  /* 0x0000001b858d7211 */ /* 0x080fe400020f0eff */
[----:B------:R-:W-:-:S02]  /*9fe0*/  LEA.HI.X.SX32 R133, R135, R27, 0x1, P5 ;  /* 0x0000001b87857211 */ /* 0x000fc400028f0eff */
[----:B------:R-:W-:Y:S02]  /*9ff0*/  LEA.HI.X.SX32 R135, R121, R27, 0x1, P6 ;  /* 0x0000001b79877211 */ /* 0x000fe400030f0eff */
[----:B------:R-:W-:Y:S02]  /*a000*/  PRMT R121, R16, 0x7632, R121 ;  /* 0x0000763210797816 */ /* 0x000fe40000000079 */
[----:B-1----:R-:W-:Y:S02]  /*a010*/  PRMT R27, R12, 0x7632, R27 ;  /* 0x000076320c1b7816 */ /* 0x002fe4000000001b */
[----:B------:R-:W-:Y:S01]  /*a020*/  PRMT R22, R8, 0x7632, R22 ;  /* 0x0000763208167816 */ /* 0x000fe20000000016 */
[----:B------:R-:W-:Y:S01]  /*a030*/  STG.E.U16 [R30.64], R121 ;  /* 0x000000791e007986 */ /* 0x000fe2000c101506 */
[----:B--2---:R-:W-:Y:S02]  /*a040*/  PRMT R20, R4, 0x7632, R20 ;  /* 0x0000763204147816 */ /* 0x004fe40000000014 */
[----:B------:R-:W-:Y:S01]  /*a050*/  PRMT R26, R17, 0x7632, R26 ;  /* 0x00007632111a7816 */ /* 0x000fe2000000001a */
[----:B------:R0:W-:Y:S01]  /*a060*/  STG.E.U16 [R32.64], R12 ;  /* 0x0000000c20007986 */ /* 0x0001e2000c101506 */
[----:B------:R-:W-:-:S02]  /*a070*/  PRMT R28, R13, 0x7632, R28 ;  /* 0x000076320d1c7816 */ /* 0x000fc4000000001c */
[----:B------:R-:W-:Y:S01]  /*a080*/  SHF.L.U32 R3, R146, 0x2, RZ ;  /* 0x0000000292037819 */ /* 0x000fe200000006ff */
[----:B------:R-:W-:Y:S01]  /*a090*/  STG.E.U16 [R34.64], R27 ;  /* 0x0000001b22007986 */ /* 0x000fe2000c101506 */
[C---:B------:R-:W-:Y:S01]  /*a0a0*/  SHF.L.U32 R2, R0.reuse, 0x2, RZ ;  /* 0x0000000200027819 */ /* 0x040fe200000006ff */
[----:B------:R-:W-:Y:S02]  /*a0b0*/  IMAD.HI R0, R0, 0x4, RZ ;  /* 0x0000000400007827 */ /* 0x000fe400078e02ff */
[----:B------:R1:W-:Y:S01]  /*a0c0*/  STG.E.U16 [R38.64], R8 ;  /* 0x0000000826007986 */ /* 0x0003e2000c101506 */
[----:B------:R-:W-:-:S03]  /*a0d0*/  IADD3 R2, P0, P1, R3, c[0x0][0x180], R2 ;  /* 0x0000600003027a10 */ /* 0x000fc6000791e002 */
[----:B------:R2:W-:Y:S01]  /*a0e0*/  STG.E.U16 [R44.64], R22 ;  /* 0x000000162c007986 */ /* 0x0005e2000c101506 */
[----:B0-----:R-:W-:-:S03]  /*a0f0*/  PRMT R12, R5, 0x7632, R12 ;  /* 0x00007632050c7816 */ /* 0x001fc6000000000c */
[----:B------:R0:W-:Y:S04]  /*a100*/  STG.E.U16 [R46.64], R4 ;  /* 0x000000042e007986 */ /* 0x0001e8000c101506 */
[----:B------:R3:W-:Y:S01]  /*a110*/  STG.E.U16 [R48.64], R20 ;  /* 0x0000001430007986 */ /* 0x0007e2000c101506 */
[----:B-1----:R-:W-:-:S03]  /*a120*/  PRMT R8, R9, 0x7632, R8 ;  /* 0x0000763209087816 */ /* 0x002fc60000000008 */
[----:B------:R-:W-:Y:S01]  /*a130*/  STG.E.U16 [R50.64], R17 ;  /* 0x0000001132007986 */ /* 0x000fe2000c101506 */
[----:B--2---:R-:W-:-:S03]  /*a140*/  PRMT R44, R15, 0x7632, R44 ;  /* 0x000076320f2c7816 */ /* 0x004fc6000000002c */
[----:B------:R-:W-:Y:S01]  /*a150*/  STG.E.U16 [R52.64], R26 ;  /* 0x0000001a34007986 */ /* 0x000fe2000c101506 */
[----:B0-----:R-:W-:Y:S02]  /*a160*/  PRMT R4, R18, 0x7632, R4 ;  /* 0x0000763212047816 */ /* 0x001fe40000000004 */
[----:B------:R-:W-:Y:S01]  /*a170*/  PRMT R46, R11, 0x7632, R46 ;  /* 0x000076320b2e7816 */ /* 0x000fe2000000002e */
[----:B------:R0:W-:Y:S01]  /*a180*/  STG.E.U16 [R54.64], R13 ;  /* 0x0000000d36007986 */ /* 0x0001e2000c101506 */
[----:B---3--:R-:W-:-:S03]  /*a190*/  PRMT R48, R7, 0x7632, R48 ;  /* 0x0000763207307816 */ /* 0x008fc60000000030 */
[----:B------:R-:W1:Y:S04]  /*a1a0*/  LDS.128 R20, [R36] ;  /* 0x0000000024147984 */ /* 0x000e680000000c00 */
[----:B------:R-:W-:Y:S04]  /*a1b0*/  STG.E.U16 [R56.64], R28 ;  /* 0x0000001c38007986 */ /* 0x000fe8000c101506 */
[----:B------:R-:W2:Y:S01]  /*a1c0*/  LDS.128 R28, [R29] ;  /* 0x000000001d1c7984 */ /* 0x000ea20000000c00 */
[----:B0-----:R-:W-:-:S03]  /*a1d0*/  PRMT R13, R14, 0x7632, R13 ;  /* 0x000076320e0d7816 */ /* 0x001fc6000000000d */
[----:B------:R-:W0:Y:S04]  /*a1e0*/  LDS.128 R32, [R120] ;  /* 0x0000000078207984 */ /* 0x000e280000000c00 */
[----:B------:R-:W3:Y:S04]  /*a1f0*/  LDS.128 R36, [R37] ;  /* 0x0000000025247984 */ /* 0x000ee80000000c00 */
[----:B------:R-:W-:Y:S04]  /*a200*/  STG.E.U16 [R58.64], R9 ;  /* 0x000000093a007986 */ /* 0x000fe8000c101506 */
[----:B------:R4:W-:Y:S04]  /*a210*/  STG.E.U16 [R60.64], R8 ;  /* 0x000000083c007986 */ /* 0x0009e8000c101506 */
[----:B------:R5:W-:Y:S04]  /*a220*/  STG.E.U16 [R62.64], R5 ;  /* 0x000000053e007986 */ /* 0x000be8000c101506 */
[----:B------:R-:W-:Y:S04]  /*a230*/  STG.E.U16 [R68.64], R12 ;  /* 0x0000000c44007986 */ /* 0x000fe8000c101506 */
[----:B------:R-:W-:Y:S01]  /*a240*/  STG.E.U16 [R78.64], R18 ;  /* 0x000000124e007986 */ /* 0x000fe2000c101506 */
[----:B----4-:R-:W-:-:S03]  /*a250*/  PRMT R8, R10, 0x7632, R8 ;  /* 0x000076320a087816 */ /* 0x010fc60000000008 */
[----:B------:R4:W-:Y:S01]  /*a260*/  STG.E.U16 [R70.64], R4 ;  /* 0x0000000446007986 */ /* 0x0009e2000c101506 */
[----:B-----5:R-:W-:Y:S02]  /*a270*/  PRMT R5, R6, 0x7632, R5 ;  /* 0x0000763206057816 */ /* 0x020fe40000000005 */
[----:B-1----:R-:W-:Y:S01]  /*a280*/  PRMT R50, R20, 0x7632, R50 ;  /* 0x0000763214327816 */ /* 0x002fe20000000032 */
[----:B------:R-:W-:Y:S01]  /*a290*/  STG.E.U16 [R80.64], R14 ;  /* 0x0000000e50007986 */ /* 0x000fe2000c101506 */
[----:B------:R-:W-:-:S03]  /*a2a0*/  PRMT R58, R21, 0x7632, R58 ;  /* 0x00007632153a7816 */ /* 0x000fc6000000003a */
[----:B------:R-:W-:Y:S01]  /*a2b0*/  STG.E.U16 [R72.64], R13 ;  /* 0x0000000d48007986 */ /* 0x000fe2000c101506 */
[----:B--2---:R-:W-:Y:S02]  /*a2c0*/  PRMT R52, R28, 0x7632, R52 ;  /* 0x000076321c347816 */ /* 0x004fe40000000034 */
[----:B------:R-:W-:Y:S01]  /*a2d0*/  PRMT R61, R29, 0x7632, R61 ;  /* 0x000076321d3d7816 */ /* 0x000fe2000000003d */
[----:B------:R1:W-:Y:S01]  /*a2e0*/  STG.E.U16 [R64.64], R10 ;  /* 0x0000000a40007986 */ /* 0x0003e2000c101506 */
[----:B----4-:R-:W-:Y:S02]  /*a2f0*/  PRMT R4, R19, 0x7632, R4 ;  /* 0x0000763213047816 */ /* 0x010fe40000000004 */
[----:B0-----:R-:W-:Y:S01]  /*a300*/  PRMT R54, R32, 0x7632, R54 ;  /* 0x0000763220367816 */ /* 0x001fe20000000036 */
[----:B------:R-:W-:Y:S01]  /*a310*/  STG.E.U16 [R74.64], R8 ;  /* 0x000000084a007986 */ /* 0x000fe2000c101506 */
[----:B---3--:R-:W-:Y:S02]  /*a320*/  PRMT R56, R36, 0x7632, R56 ;  /* 0x0000763224387816 */ /* 0x008fe40000000038 */
[----:B------:R-:W-:Y:S01]  /*a330*/  PRMT R63, R33, 0x7632, R63 ;  /* 0x00007632213f7816 */ /* 0x000fe2000000003f */
[----:B------:R0:W-:Y:S01]  /*a340*/  STG.E.U16 [R66.64], R6 ;  /* 0x0000000642007986 */ /* 0x0001e2000c101506 */
[----:B------:R-:W-:-:S02]  /*a350*/  PRMT R71, R22, 0x7632, R71 ;  /* 0x0000763216477816 */ /* 0x000fc40000000047 */
[----:B------:R-:W-:Y:S01]  /*a360*/  PRMT R79, R34, 0x7632, R79 ;  /* 0x00007632224f7816 */ /* 0x000fe2000000004f */
[----:B------:R2:W-:Y:S01]  /*a370*/  STG.E.U16 [R76.64], R5 ;  /* 0x000000054c007986 */ /* 0x0005e2000c101506 */
[----:B-1----:R-:W-:Y:S02]  /*a380*/  PRMT R65, R37, 0x7632, R65 ;  /* 0x0000763225417816 */ /* 0x002fe40000000041 */
[----:B------:R-:W-:Y:S01]  /*a390*/  PRMT R81, R38, 0x7632, R81 ;  /* 0x0000763226517816 */ /* 0x000fe20000000051 */
[----:B------:R1:W-:Y:S01]  /*a3a0*/  STG.E.U16 [R82.64], R19 ;  /* 0x0000001352007986 */ /* 0x0003e2000c101506 */
[----:B------:R-:W-:Y:S02]  /*a3b0*/  PRMT R72, R31, 0x7632, R72 ;  /* 0x000076321f487816 */ /* 0x000fe40000000048 */
[----:B------:R-:W-:Y:S01]  /*a3c0*/  PRMT R70, R35, 0x7632, R70 ;  /* 0x0000763223467816 */ /* 0x000fe20000000046 */
[----:B------:R3:W-:Y:S01]  /*a3d0*/  STG.E.U16 [R84.64], R4 ;  /* 0x0000000454007986 */ /* 0x0007e2000c101506 */
[----:B0-----:R-:W-:-:S03]  /*a3e0*/  PRMT R66, R39, 0x7632, R66 ;  /* 0x0000763227427816 */ /* 0x001fc60000000042 */
[----:B------:R-:W-:Y:S01]  /*a3f0*/  STG.E.U16 [R86.64], R15 ;  /* 0x0000000f56007986 */ /* 0x000fe2000c101506 */
[----:B--2---:R-:W-:Y:S02]  /*a400*/  PRMT R77, R30, 0x7632, R77 ;  /* 0x000076321e4d7816 */ /* 0x004fe4000000004d */
[----:B------:R-:W-:Y:S01]  /*a410*/  FSEL R5, R40, -INF , P3 ;  /* 0xff80000028057808 */ /* 0x000fe20001800000 */
[----:B------:R-:W-:Y:S01]  /*a420*/  STG.E.U16 [R88.64], R44 ;  /* 0x0000002c58007986 */ /* 0x000fe2000c101506 */
[----:B-1----:R-:W-:-:S03]  /*a430*/  PRMT R83, R23, 0x7632, R83 ;  /* 0x0000763217537816 */ /* 0x002fc60000000053 */
[----:B------:R-:W-:Y:S01]  /*a440*/  STG.E.U16 [R90.64], R11 ;  /* 0x0000000b5a007986 */ /* 0x000fe2000c101506 */
[----:B------:R-:W-:Y:S01]  /*a450*/  FFMA R40, R5, 0.69314718246459960938, R24 ;  /* 0x3f31721805287823 */ /* 0x000fe20000000018 */
[----:B---3--:R-:W-:Y:S01]  /*a460*/  LOP3.LUT R4, R168, 0xf8, RZ, 0xc0, !PT ;  /* 0x000000f8a8047812 */ /* 0x008fe200078ec0ff */
[----:B------:R-:W-:Y:S01]  /*a470*/  IMAD.HI R5, R146, 0x4, RZ ;  /* 0x0000000492057827 */ /* 0x000fe200078e02ff */
[----:B------:R-:W-:Y:S04]  /*a480*/  STG.E.U16 [R92.64], R46 ;  /* 0x0000002e5c007986 */ /* 0x000fe8000c101506 */
[----:B------:R-:W-:Y:S01]  /*a490*/  STG.E.U16 [R94.64], R7 ;  /* 0x000000075e007986 */ /* 0x000fe2000c101506 */
[----:B------:R-:W-:-:S03]  /*a4a0*/  IADD3.X R3, R5, c[0x0][0x184], R0, P0, P1 ;  /* 0x0000610005037a10 */ /* 0x000fc600007e2400 */
[----:B------:R-:W-:Y:S04]  /*a4b0*/  STG.E.U16 [R96.64], R48 ;  /* 0x0000003060007986 */ /* 0x000fe8000c101506 */
        /* <DEDUP_REMOVED lines=32> */
[----:B------:R-:W-:Y:S06]  /*a6c0*/  BAR.SYNC.DEFER_BLOCKING 0x0 ;  /* 0x0000000000007b1d */ /* 0x000fec0000010000 */
[----:B------:R-:W-:Y:S04]  /*a6d0*/  STS.64 [R4], R40 ;  /* 0x0000002804007388 */ /* 0x000fe80000000a00 */
[----:B------:R-:W-:Y:S04]  /*a6e0*/  STS.64 [R4+0x100], R42 ;  /* 0x0001002a04007388 */ /* 0x000fe80000000a00 */
[----:B------:R-:W-:Y:S06]  /*a6f0*/  BAR.SYNC.DEFER_BLOCKING 0x0 ;  /* 0x0000000000007b1d */ /* 0x000fec0000010000 */
[----:B------:R-:W0:Y:S04]  /*a700*/  LDS R25, [R25] ;  /* 0x0000000019197984 */ /* 0x000e280000000800 */
[----:B0-----:R-:W-:Y:S01]  /*a710*/  STG.E [R2.64], R25 ;  /* 0x0000001902007986 */ /* 0x001fe2000c101906 */
[----:B------:R-:W-:Y:S05]  /*a720*/  EXIT ;  /* 0x000000000000794d */ /* 0x000fea0003800000 */
.L_x_3:
[----:B------:R-:W-:-:S00]  /*a730*/  BRA `(.L_x_3) ;  /* 0xfffffff000007947 */ /* 0x000fc0000383ffff */
[----:B------:R-:W-:-:S00]  /*a740*/  NOP ;  /* 0x0000000000007918 */ /* 0x000fc00000000000 */
        /* <DEDUP_REMOVED lines=11> */
.L_x_4:


//--------------------- .nv.global.init           --------------------------
	.section	.nv.global.init,"aw",@progbits
.nv.global.init:
	.type		_$_str,@object
	.size		_$_str,(.L_0 - _$_str)
_$_str:
        /*0000*/ 	.byte	0x5f, 0x5f, 0x43, 0x55, 0x44, 0x41, 0x5f, 0x46, 0x54, 0x5a, 0x00
.L_0:


//--------------------- .nv.shared.attn_fwd       --------------------------
	.section	.nv.shared.attn_fwd,"aw",@nobits
	.sectionflags	@""
	.align	16
